	.target	sm_100a

	.elftype	@"ET_EXEC"


//--------------------- .note.nv.tkinfo           --------------------------
	.section	.note.nv.tkinfo,"",@"SHT_NOTE"
	.sectionflags	@"SHF_NOTE_NV_TKINFO"
	.tkinfo
        /*0018*/ 	.word	0x00000002
        /*0030*/ 	.string	""
        /*0030*/ 	.string	"ptxas"
        /*0030*/ 	.string	"Cuda compilation tools, release 13.0, V13.0.88"
        /*0030*/ 	.string	"Build cuda_13.0.r13.0/compiler.36424714_0"
        /*0030*/ 	.string	"-arch sm_100a -m 64 "



//--------------------- .note.nv.cuinfo           --------------------------
	.section	.note.nv.cuinfo,"",@"SHT_NOTE"
	.sectionflags	@"SHF_NOTE_NV_CUINFO"
        /*0018*/ 	.short	0x0002
        /*001a*/ 	.short	0x0064
        /*001c*/ 	.short	0x0082
	.zero		2


//--------------------- .nv.info                  --------------------------
	.section	.nv.info,"",@"SHT_CUDA_INFO"
	.align	4


	//----- nvinfo : EIATTR_REGCOUNT
	.align		4
        /*0000*/ 	.byte	0x04, 0x2f
        /*0002*/ 	.short	(.L_19 - .L_18)
	.align		4
.L_18:
        /*0004*/ 	.word	index@(_ZN7cutlass13device_kernelINS_4gemm6kernel13GemmUniversalIN4cute5tupleIJiiiiEEENS1_10collective13CollectiveMmaINS1_35MainloopSm100TmaUmmaWarpSpecializedILi34ELi2ELi4ENS5_IJNS4_1CILi1EEESB_SB_EEEEENS5_IJNSA_ILi128EEENSA_ILi64EEENSA_ILi32EEEEEEaNS5_IJlSB_lEEEaSI_NS4_8TiledMMAINS4_8MMA_AtomIJNS4_15SM100_MMA_S8_SSIaaiLi128ELi64ELNS4_4UMMA5MajorE0ELSN_0ELNSM_8SaturateE0EEEEEENS4_6LayoutISC_NS5_IJNSA_ILi0EEESS_SS_EEEEENS5_IJNS4_10UnderscoreESV_SV_EEEEENS4_13SM90_TMA_LOADENS4_14ComposedLayoutINS4_7SwizzleILi1ELi4ELi3EEENS4_18smem_ptr_flag_bitsILi8EEENSR_INS5_IJNSA_ILi8EEESG_EEENS5_IJSG_SB_EEEEEEEvNS4_8identityESY_S18_vS19_EENS_8epilogue10collective18CollectiveEpilogueINS1B_23Sm100TmaWarpSpecializedILi1ELi1ELi64ELb0ELb0EEEJSH_NS5_IJNSR_ISE_SB_EENSR_ISF_SB_EEEEEaSI_aSI_NS1B_6fusion15FusionCallbacksIS1F_NS1J_17LinearCombinationIaiaiLNS_15FloatRoundStyleE2EEESH_S1I_JEEENS4_5SM1004TMEM4LOAD26SM100_TMEM_LOAD_32dp32b64xESY_NSZ_INS10_ILi2ELi4ELi3EEES13_NSR_INS5_IJS14_SF_EEENS5_IJSF_SB_EEEEEEENS4_39AutoVectorizingCopyWithAssumedAlignmentILi128EEENS4_14SM90_TMA_STOREES1X_S1Z_S1Z_EEEvvEEEEvNT_6ParamsE)
        /*0008*/ 	.word	0x000000c6


	//----- nvinfo : EIATTR_FRAME_SIZE
	.align		4
.L_19:
        /*000c*/ 	.byte	0x04, 0x11
        /*000e*/ 	.short	(.L_21 - .L_20)
	.align		4
.L_20:
        /*0010*/ 	.word	index@($__internal_2_$__cuda_sm10x_tcgen05_guardrail_trap_unallocated_columns_being_dealloced)
        /*0014*/ 	.word	0x00000000


	//----- nvinfo : EIATTR_FRAME_SIZE
	.align		4
.L_21:
        /*0018*/ 	.byte	0x04, 0x11
        /*001a*/ 	.short	(.L_23 - .L_22)
	.align		4
.L_22:
        /*001c*/ 	.word	index@($__internal_1_$__cuda_sm10x_tcgen05_guardrail_trap_phase_invalid_during_alloc)
        /*0020*/ 	.word	0x00000000


	//----- nvinfo : EIATTR_FRAME_SIZE
	.align		4
.L_23:
        /*0024*/ 	.byte	0x04, 0x11
        /*0026*/ 	.short	(.L_25 - .L_24)
	.align		4
.L_24:
        /*0028*/ 	.word	index@($__internal_0_$__cuda_sm10x_tcgen05_guardrail_trap_col_being_dealloced_not_returned_by_alloc)
        /*002c*/ 	.word	0x00000000


	//----- nvinfo : EIATTR_FRAME_SIZE
	.align		4
.L_25:
        /*0030*/ 	.byte	0x04, 0x11
        /*0032*/ 	.short	(.L_27 - .L_26)
	.align		4
.L_26:
        /*0034*/ 	.word	index@(_ZN7cutlass13device_kernelINS_4gemm6kernel13GemmUniversalIN4cute5tupleIJiiiiEEENS1_10collective13CollectiveMmaINS1_35MainloopSm100TmaUmmaWarpSpecializedILi34ELi2ELi4ENS5_IJNS4_1CILi1EEESB_SB_EEEEENS5_IJNSA_ILi128EEENSA_ILi64EEENSA_ILi32EEEEEEaNS5_IJlSB_lEEEaSI_NS4_8TiledMMAINS4_8MMA_AtomIJNS4_15SM100_MMA_S8_SSIaaiLi128ELi64ELNS4_4UMMA5MajorE0ELSN_0ELNSM_8SaturateE0EEEEEENS4_6LayoutISC_NS5_IJNSA_ILi0EEESS_SS_EEEEENS5_IJNS4_10UnderscoreESV_SV_EEEEENS4_13SM90_TMA_LOADENS4_14ComposedLayoutINS4_7SwizzleILi1ELi4ELi3EEENS4_18smem_ptr_flag_bitsILi8EEENSR_INS5_IJNSA_ILi8EEESG_EEENS5_IJSG_SB_EEEEEEEvNS4_8identityESY_S18_vS19_EENS_8epilogue10collective18CollectiveEpilogueINS1B_23Sm100TmaWarpSpecializedILi1ELi1ELi64ELb0ELb0EEEJSH_NS5_IJNSR_ISE_SB_EENSR_ISF_SB_EEEEEaSI_aSI_NS1B_6fusion15FusionCallbacksIS1F_NS1J_17LinearCombinationIaiaiLNS_15FloatRoundStyleE2EEESH_S1I_JEEENS4_5SM1004TMEM4LOAD26SM100_TMEM_LOAD_32dp32b64xESY_NSZ_INS10_ILi2ELi4ELi3EEES13_NSR_INS5_IJS14_SF_EEENS5_IJSF_SB_EEEEEEENS4_39AutoVectorizingCopyWithAssumedAlignmentILi128EEENS4_14SM90_TMA_STOREES1X_S1Z_S1Z_EEEvvEEEEvNT_6ParamsE)
        /*0038*/ 	.word	0x00000000


	//----- nvinfo : EIATTR_MIN_STACK_SIZE
	.align		4
.L_27:
        /*003c*/ 	.byte	0x04, 0x12
        /*003e*/ 	.short	(.L_29 - .L_28)
	.align		4
.L_28:
        /*0040*/ 	.word	index@(_ZN7cutlass13device_kernelINS_4gemm6kernel13GemmUniversalIN4cute5tupleIJiiiiEEENS1_10collective13CollectiveMmaINS1_35MainloopSm100TmaUmmaWarpSpecializedILi34ELi2ELi4ENS5_IJNS4_1CILi1EEESB_SB_EEEEENS5_IJNSA_ILi128EEENSA_ILi64EEENSA_ILi32EEEEEEaNS5_IJlSB_lEEEaSI_NS4_8TiledMMAINS4_8MMA_AtomIJNS4_15SM100_MMA_S8_SSIaaiLi128ELi64ELNS4_4UMMA5MajorE0ELSN_0ELNSM_8SaturateE0EEEEEENS4_6LayoutISC_NS5_IJNSA_ILi0EEESS_SS_EEEEENS5_IJNS4_10UnderscoreESV_SV_EEEEENS4_13SM90_TMA_LOADENS4_14ComposedLayoutINS4_7SwizzleILi1ELi4ELi3EEENS4_18smem_ptr_flag_bitsILi8EEENSR_INS5_IJNSA_ILi8EEESG_EEENS5_IJSG_SB_EEEEEEEvNS4_8identityESY_S18_vS19_EENS_8epilogue10collective18CollectiveEpilogueINS1B_23Sm100TmaWarpSpecializedILi1ELi1ELi64ELb0ELb0EEEJSH_NS5_IJNSR_ISE_SB_EENSR_ISF_SB_EEEEEaSI_aSI_NS1B_6fusion15FusionCallbacksIS1F_NS1J_17LinearCombinationIaiaiLNS_15FloatRoundStyleE2EEESH_S1I_JEEENS4_5SM1004TMEM4LOAD26SM100_TMEM_LOAD_32dp32b64xESY_NSZ_INS10_ILi2ELi4ELi3EEES13_NSR_INS5_IJS14_SF_EEENS5_IJSF_SB_EEEEEEENS4_39AutoVectorizingCopyWithAssumedAlignmentILi128EEENS4_14SM90_TMA_STOREES1X_S1Z_S1Z_EEEvvEEEEvNT_6ParamsE)
        /*0044*/ 	.word	0x00000000
.L_29:


//--------------------- .nv.compat                --------------------------
	.section	.nv.compat,"",@"SHT_CUDA_COMPAT_INFO"
	.align	4
        /*0000*/ 	.byte	0x02, 0x09, 0x01, 0x00, 0x02, 0x02, 0x03, 0x00, 0x02, 0x05, 0x06, 0x00, 0x03, 0x07, 0x01, 0x01
        /*0010*/ 	.byte	0x02, 0x03, 0x01, 0x00, 0x02, 0x06, 0x01, 0x00, 0x04, 0x0b, 0x08, 0x00, 0x01, 0x00, 0x00, 0x00
        /*0020*/ 	.byte	0x00, 0x00, 0x00, 0x00


//--------------------- .nv.info._ZN7cutlass13device_kernelINS_4gemm6kernel13GemmUniversalIN4cute5tupleIJiiiiEEENS1_10collective13CollectiveMmaINS1_35MainloopSm100TmaUmmaWarpSpecializedILi34ELi2ELi4ENS5_IJNS4_1CILi1EEESB_SB_EEEEENS5_IJNSA_ILi128EEENSA_ILi64EEENSA_ILi32EEEEEEaNS5_IJlSB_lEEEaSI_NS4_8TiledMMAINS4_8MMA_AtomIJNS4_15SM100_MMA_S8_SSIaaiLi128ELi64ELNS4_4UMMA5MajorE0ELSN_0ELNSM_8SaturateE0EEEEEENS4_6LayoutISC_NS5_IJNSA_ILi0EEESS_SS_EEEEENS5_IJNS4_10UnderscoreESV_SV_EEEEENS4_13SM90_TMA_LOADENS4_14ComposedLayoutINS4_7SwizzleILi1ELi4ELi3EEENS4_18smem_ptr_flag_bitsILi8EEENSR_INS5_IJNSA_ILi8EEESG_EEENS5_IJSG_SB_EEEEEEEvNS4_8identityESY_S18_vS19_EENS_8epilogue10collective18CollectiveEpilogueINS1B_23Sm100TmaWarpSpecializedILi1ELi1ELi64ELb0ELb0EEEJSH_NS5_IJNSR_ISE_SB_EENSR_ISF_SB_EEEEEaSI_aSI_NS1B_6fusion15FusionCallbacksIS1F_NS1J_17LinearCombinationIaiaiLNS_15FloatRoundStyleE2EEESH_S1I_JEEENS4_5SM1004TMEM4LOAD26SM100_TMEM_LOAD_32dp32b64xESY_NSZ_INS10_ILi2ELi4ELi3EEES13_NSR_INS5_IJS14_SF_EEENS5_IJSF_SB_EEEEEEENS4_39AutoVectorizingCopyWithAssumedAlignmentILi128EEENS4_14SM90_TMA_STOREES1X_S1Z_S1Z_EEEvvEEEEvNT_6ParamsE --------------------------
	.section	.nv.info._ZN7cutlass13device_kernelINS_4gemm6kernel13GemmUniversalIN4cute5tupleIJiiiiEEENS1_10collective13CollectiveMmaINS1_35MainloopSm100TmaUmmaWarpSpecializedILi34ELi2ELi4ENS5_IJNS4_1CILi1EEESB_SB_EEEEENS5_IJNSA_ILi128EEENSA_ILi64EEENSA_ILi32EEEEEEaNS5_IJlSB_lEEEaSI_NS4_8TiledMMAINS4_8MMA_AtomIJNS4_15SM100_MMA_S8_SSIaaiLi128ELi64ELNS4_4UMMA5MajorE0ELSN_0ELNSM_8SaturateE0EEEEEENS4_6LayoutISC_NS5_IJNSA_ILi0EEESS_SS_EEEEENS5_IJNS4_10UnderscoreESV_SV_EEEEENS4_13SM90_TMA_LOADENS4_14ComposedLayoutINS4_7SwizzleILi1ELi4ELi3EEENS4_18smem_ptr_flag_bitsILi8EEENSR_INS5_IJNSA_ILi8EEESG_EEENS5_IJSG_SB_EEEEEEEvNS4_8identityESY_S18_vS19_EENS_8epilogue10collective18CollectiveEpilogueINS1B_23Sm100TmaWarpSpecializedILi1ELi1ELi64ELb0ELb0EEEJSH_NS5_IJNSR_ISE_SB_EENSR_ISF_SB_EEEEEaSI_aSI_NS1B_6fusion15FusionCallbacksIS1F_NS1J_17LinearCombinationIaiaiLNS_15FloatRoundStyleE2EEESH_S1I_JEEENS4_5SM1004TMEM4LOAD26SM100_TMEM_LOAD_32dp32b64xESY_NSZ_INS10_ILi2ELi4ELi3EEES13_NSR_INS5_IJS14_SF_EEENS5_IJSF_SB_EEEEEEENS4_39AutoVectorizingCopyWithAssumedAlignmentILi128EEENS4_14SM90_TMA_STOREES1X_S1Z_S1Z_EEEvvEEEEvNT_6ParamsE,"",@"SHT_CUDA_INFO"
	.sectionflags	@""
	.align	4


	//----- nvinfo : EIATTR_CUDA_API_VERSION
	.align		4
        /*0000*/ 	.byte	0x04, 0x37
        /*0002*/ 	.short	(.L_31 - .L_30)
.L_30:
        /*0004*/ 	.word	0x00000082


	//----- nvinfo : EIATTR_KPARAM_INFO
	.align		4
.L_31:
        /*0008*/ 	.byte	0x04, 0x17
        /*000a*/ 	.short	(.L_33 - .L_32)
.L_32:
        /*000c*/ 	.word	0x00000000
        /*0010*/ 	.short	0x0000
        /*0012*/ 	.short	0x0000
        /*0014*/ 	.byte	0x00, 0xf0, 0x01, 0x20


	//----- nvinfo : EIATTR_AT_ENTRY_FRAGMENTS
	.align		4
.L_33:
        /*0018*/ 	.byte	0x04, 0x4f
        /*001a*/ 	.short	(.L_35 - .L_34)


	//   ....[0]....
.L_34:
        /*001c*/ 	.word	0x00000006


	//----- nvinfo : EIATTR_RESERVED_SMEM_USED
	.align		4
.L_35:
        /*0020*/ 	.byte	0x01, 0x41
	.zero		2


	//----- nvinfo : EIATTR_SPARSE_MMA_MASK
	.align		4
        /*0024*/ 	.byte	0x03, 0x50
        /*0026*/ 	.short	0x0000


	//----- nvinfo : EIATTR_TCGEN05_1CTA_USED
	.align		4
        /*0028*/ 	.byte	0x01, 0x51
	.zero		2


	//----- nvinfo : EIATTR_MAXREG_COUNT
	.align		4
        /*002c*/ 	.byte	0x03, 0x1b
        /*002e*/ 	.short	0x00ff


	//----- nvinfo : EIATTR_NUM_BARRIERS
	.align		4
        /*0030*/ 	.byte	0x02, 0x4c
        /*0032*/ 	.byte	0x07
	.zero		1


	//----- nvinfo : EIATTR_EXTERNS
	.align		4
        /*0034*/ 	.byte	0x04, 0x0f
        /*0036*/ 	.short	(.L_37 - .L_36)


	//   ....[0]....
	.align		4
.L_36:
        /*0038*/ 	.word	index@(__assertfail)


	//----- nvinfo : EIATTR_MERCURY_ISA_VERSION
	.align		4
.L_37:
        /*003c*/ 	.byte	0x03, 0x5f
        /*003e*/ 	.short	0x0101


	//----- nvinfo : EIATTR_INT_WARP_WIDE_INSTR_OFFSETS
	.align		4
        /*0040*/ 	.byte	0x04, 0x31
        /*0042*/ 	.short	(.L_39 - .L_38)


	//   ....[0]....
.L_38:
        /*0044*/ 	.word	0x00002180


	//   ....[1]....
        /*0048*/ 	.word	0x00004b60


	//   ....[2]....
        /*004c*/ 	.word	0x00004b80


	//   ....[3]....
        /*0050*/ 	.word	0x00004bb0


	//   ....[4]....
        /*0054*/ 	.word	0x000055c0


	//   ....[5]....
        /*0058*/ 	.word	0x000056b0


	//----- nvinfo : EIATTR_COOP_GROUP_MASK_REGIDS
	.align		4
.L_39:
        /*005c*/ 	.byte	0x04, 0x29
        /*005e*/ 	.short	(.L_41 - .L_40)


	//   ....[0]....
.L_40:
        /*0060*/ 	.word	0xffffffff


	//   ....[1]....
        /*0064*/ 	.word	0xffffffff


	//   ....[2]....
        /*0068*/ 	.word	0xffffffff


	//   ....[3]....
        /*006c*/ 	.word	0xffffffff


	//   ....[4]....
        /*0070*/ 	.word	0xffffffff


	//   ....[5]....
        /*0074*/ 	.word	0xffffffff


	//   ....[6]....
        /*0078*/ 	.word	0xffffffff


	//   ....[7]....
        /*007c*/ 	.word	0xffffffff


	//   ....[8]....
        /*0080*/ 	.word	0xffffffff


	//   ....[9]....
        /*0084*/ 	.word	0xffffffff


	//   ....[10]....
        /*0088*/ 	.word	0xffffffff


	//   ....[11]....
        /*008c*/ 	.word	0xffffffff


	//   ....[12]....
        /*0090*/ 	.word	0xffffffff


	//----- nvinfo : EIATTR_COOP_GROUP_INSTR_OFFSETS
	.align		4
.L_41:
        /*0094*/ 	.byte	0x04, 0x28
        /*0096*/ 	.short	(.L_43 - .L_42)


	//   ....[0]....
.L_42:
        /*0098*/ 	.word	0x00000090


	//   ....[1]....
        /*009c*/ 	.word	0x000004d0


	//   ....[2]....
        /*00a0*/ 	.word	0x00000a30


	//   ....[3]....
        /*00a4*/ 	.word	0x00000b70


	//   ....[4]....
        /*00a8*/ 	.word	0x00000c70


	//   ....[5]....
        /*00ac*/ 	.word	0x00000de0


	//   ....[6]....
        /*00b0*/ 	.word	0x00000f80


	//   ....[7]....
        /*00b4*/ 	.word	0x00002060


	//   ....[8]....
        /*00b8*/ 	.word	0x00003f20


	//   ....[9]....
        /*00bc*/ 	.word	0x00004130


	//   ....[10]....
        /*00c0*/ 	.word	0x00004160


	//   ....[11]....
        /*00c4*/ 	.word	0x00004a40


	//   ....[12]....
        /*00c8*/ 	.word	0x00004c70


	//----- nvinfo : EIATTR_VRC_CTA_INIT_COUNT
	.align		4
.L_43:
        /*00cc*/ 	.byte	0x02, 0x4a
        /*00ce*/ 	.byte	0x80
	.zero		1


	//----- nvinfo : EIATTR_SYSCALL_OFFSETS
	.align		4
        /*00d0*/ 	.byte	0x04, 0x46
        /*00d2*/ 	.short	(.L_45 - .L_44)


	//   ....[0]....
.L_44:
        /*00d4*/ 	.word	0x000060e0


	//   ....[1]....
        /*00d8*/ 	.word	0x00006220


	//   ....[2]....
        /*00dc*/ 	.word	0x000069c0


	//----- nvinfo : EIATTR_MBARRIER_INSTR_OFFSETS
	.align		4
.L_45:
        /*00e0*/ 	.byte	0x04, 0x39
        /*00e2*/ 	.short	(.L_47 - .L_46)


	//   ....[0]....
.L_46:
        /*00e4*/ 	.word	0x000005d0
        /*00e8*/ 	.word	0x000000ff
        /*00ec*/ 	.word	0x00000000
        /*00f0*/ 	.short	0x0100
        /*00f2*/ 	.byte	0x05
	.zero		1


	//   ....[1]....
        /*00f4*/ 	.word	0x000005e0
        /*00f8*/ 	.word	0x000000ff
        /*00fc*/ 	.word	0x00000110
        /*0100*/ 	.short	0x0100
        /*0102*/ 	.byte	0x05
	.zero		1


	//   ....[2]....
        /*0104*/ 	.word	0x000005f0
        /*0108*/ 	.word	0x000000ff
        /*010c*/ 	.word	0x00000008
        /*0110*/ 	.short	0x0100
        /*0112*/ 	.byte	0x05
	.zero		1


	//   ....[3]....
        /*0114*/ 	.word	0x00000600
        /*0118*/ 	.word	0x000000ff
        /*011c*/ 	.word	0x00000118
        /*0120*/ 	.short	0x0100
        /*0122*/ 	.byte	0x05
	.zero		1


	//   ....[4]....
        /*0124*/ 	.word	0x00000610
        /*0128*/ 	.word	0x000000ff
        /*012c*/ 	.word	0x00000010
        /*0130*/ 	.short	0x0100
        /*0132*/ 	.byte	0x05
	.zero		1


	//   ....[5]....
        /*0134*/ 	.word	0x00000620
        /*0138*/ 	.word	0x000000ff
        /*013c*/ 	.word	0x00000120
        /*0140*/ 	.short	0x0100
        /*0142*/ 	.byte	0x05
	.zero		1


	//   ....[6]....
        /*0144*/ 	.word	0x00000630
        /*0148*/ 	.word	0x000000ff
        /*014c*/ 	.word	0x00000018
        /*0150*/ 	.short	0x0100
        /*0152*/ 	.byte	0x05
	.zero		1


	//   ....[7]....
        /*0154*/ 	.word	0x00000640
        /*0158*/ 	.word	0x000000ff
        /*015c*/ 	.word	0x00000128
        /*0160*/ 	.short	0x0100
        /*0162*/ 	.byte	0x05
	.zero		1


	//   ....[8]....
        /*0164*/ 	.word	0x00000650
        /*0168*/ 	.word	0x000000ff
        /*016c*/ 	.word	0x00000020
        /*0170*/ 	.short	0x0100
        /*0172*/ 	.byte	0x05
	.zero		1


	//   ....[9]....
        /*0174*/ 	.word	0x00000660
        /*0178*/ 	.word	0x000000ff
        /*017c*/ 	.word	0x00000130
        /*0180*/ 	.short	0x0100
        /*0182*/ 	.byte	0x05
	.zero		1


	//   ....[10]....
        /*0184*/ 	.word	0x00000670
        /*0188*/ 	.word	0x000000ff
        /*018c*/ 	.word	0x00000028
        /*0190*/ 	.short	0x0100
        /*0192*/ 	.byte	0x05
	.zero		1


	//   ....[11]....
        /*0194*/ 	.word	0x00000680
        /*0198*/ 	.word	0x000000ff
        /*019c*/ 	.word	0x00000138
        /*01a0*/ 	.short	0x0100
        /*01a2*/ 	.byte	0x05
	.zero		1


	//   ....[12]....
        /*01a4*/ 	.word	0x00000690
        /*01a8*/ 	.word	0x000000ff
        /*01ac*/ 	.word	0x00000030
        /*01b0*/ 	.short	0x0100
        /*01b2*/ 	.byte	0x05
	.zero		1


	//   ....[13]....
        /*01b4*/ 	.word	0x000006a0
        /*01b8*/ 	.word	0x000000ff
        /*01bc*/ 	.word	0x00000140
        /*01c0*/ 	.short	0x0100
        /*01c2*/ 	.byte	0x05
	.zero		1


	//   ....[14]....
        /*01c4*/ 	.word	0x000006b0
        /*01c8*/ 	.word	0x000000ff
        /*01cc*/ 	.word	0x00000038
        /*01d0*/ 	.short	0x0100
        /*01d2*/ 	.byte	0x05
	.zero		1


	//   ....[15]....
        /*01d4*/ 	.word	0x000006c0
        /*01d8*/ 	.word	0x000000ff
        /*01dc*/ 	.word	0x00000148
        /*01e0*/ 	.short	0x0100
        /*01e2*/ 	.byte	0x05
	.zero		1


	//   ....[16]....
        /*01e4*/ 	.word	0x000006d0
        /*01e8*/ 	.word	0x000000ff
        /*01ec*/ 	.word	0x00000040
        /*01f0*/ 	.short	0x0100
        /*01f2*/ 	.byte	0x05
	.zero		1


	//   ....[17]....
        /*01f4*/ 	.word	0x000006e0
        /*01f8*/ 	.word	0x000000ff
        /*01fc*/ 	.word	0x00000150
        /*0200*/ 	.short	0x0100
        /*0202*/ 	.byte	0x05
	.zero		1


	//   ....[18]....
        /*0204*/ 	.word	0x000006f0
        /*0208*/ 	.word	0x000000ff
        /*020c*/ 	.word	0x00000048
        /*0210*/ 	.short	0x0100
        /*0212*/ 	.byte	0x05
	.zero		1


	//   ....[19]....
        /*0214*/ 	.word	0x00000700
        /*0218*/ 	.word	0x000000ff
        /*021c*/ 	.word	0x00000158
        /*0220*/ 	.short	0x0100
        /*0222*/ 	.byte	0x05
	.zero		1


	//   ....[20]....
        /*0224*/ 	.word	0x00000710
        /*0228*/ 	.word	0x000000ff
        /*022c*/ 	.word	0x00000050
        /*0230*/ 	.short	0x0100
        /*0232*/ 	.byte	0x05
	.zero		1


	//   ....[21]....
        /*0234*/ 	.word	0x00000720
        /*0238*/ 	.word	0x000000ff
        /*023c*/ 	.word	0x00000160
        /*0240*/ 	.short	0x0100
        /*0242*/ 	.byte	0x05
	.zero		1


	//   ....[22]....
        /*0244*/ 	.word	0x00000730
        /*0248*/ 	.word	0x000000ff
        /*024c*/ 	.word	0x00000058
        /*0250*/ 	.short	0x0100
        /*0252*/ 	.byte	0x05
	.zero		1


	//   ....[23]....
        /*0254*/ 	.word	0x00000740
        /*0258*/ 	.word	0x000000ff
        /*025c*/ 	.word	0x00000168
        /*0260*/ 	.short	0x0100
        /*0262*/ 	.byte	0x05
	.zero		1


	//   ....[24]....
        /*0264*/ 	.word	0x00000750
        /*0268*/ 	.word	0x000000ff
        /*026c*/ 	.word	0x00000060
        /*0270*/ 	.short	0x0100
        /*0272*/ 	.byte	0x05
	.zero		1


	//   ....[25]....
        /*0274*/ 	.word	0x00000760
        /*0278*/ 	.word	0x000000ff
        /*027c*/ 	.word	0x00000170
        /*0280*/ 	.short	0x0100
        /*0282*/ 	.byte	0x05
	.zero		1


	//   ....[26]....
        /*0284*/ 	.word	0x00000770
        /*0288*/ 	.word	0x000000ff
        /*028c*/ 	.word	0x00000068
        /*0290*/ 	.short	0x0100
        /*0292*/ 	.byte	0x05
	.zero		1


	//   ....[27]....
        /*0294*/ 	.word	0x00000780
        /*0298*/ 	.word	0x000000ff
        /*029c*/ 	.word	0x00000178
        /*02a0*/ 	.short	0x0100
        /*02a2*/ 	.byte	0x05
	.zero		1


	//   ....[28]....
        /*02a4*/ 	.word	0x00000790
        /*02a8*/ 	.word	0x000000ff
        /*02ac*/ 	.word	0x00000070
        /*02b0*/ 	.short	0x0100
        /*02b2*/ 	.byte	0x05
	.zero		1


	//   ....[29]....
        /*02b4*/ 	.word	0x000007a0
        /*02b8*/ 	.word	0x000000ff
        /*02bc*/ 	.word	0x00000180
        /*02c0*/ 	.short	0x0100
        /*02c2*/ 	.byte	0x05
	.zero		1


	//   ....[30]....
        /*02c4*/ 	.word	0x000007b0
        /*02c8*/ 	.word	0x000000ff
        /*02cc*/ 	.word	0x00000078
        /*02d0*/ 	.short	0x0100
        /*02d2*/ 	.byte	0x05
	.zero		1


	//   ....[31]....
        /*02d4*/ 	.word	0x000007c0
        /*02d8*/ 	.word	0x000000ff
        /*02dc*/ 	.word	0x00000188
        /*02e0*/ 	.short	0x0100
        /*02e2*/ 	.byte	0x05
	.zero		1


	//   ....[32]....
        /*02e4*/ 	.word	0x000007d0
        /*02e8*/ 	.word	0x000000ff
        /*02ec*/ 	.word	0x00000080
        /*02f0*/ 	.short	0x0100
        /*02f2*/ 	.byte	0x05
	.zero		1


	//   ....[33]....
        /*02f4*/ 	.word	0x000007e0
        /*02f8*/ 	.word	0x000000ff
        /*02fc*/ 	.word	0x00000190
        /*0300*/ 	.short	0x0100
        /*0302*/ 	.byte	0x05
	.zero		1


	//   ....[34]....
        /*0304*/ 	.word	0x000007f0
        /*0308*/ 	.word	0x000000ff
        /*030c*/ 	.word	0x00000088
        /*0310*/ 	.short	0x0100
        /*0312*/ 	.byte	0x05
	.zero		1


	//   ....[35]....
        /*0314*/ 	.word	0x00000800
        /*0318*/ 	.word	0x000000ff
        /*031c*/ 	.word	0x00000198
        /*0320*/ 	.short	0x0100
        /*0322*/ 	.byte	0x05
	.zero		1


	//   ....[36]....
        /*0324*/ 	.word	0x00000810
        /*0328*/ 	.word	0x000000ff
        /*032c*/ 	.word	0x00000090
        /*0330*/ 	.short	0x0100
        /*0332*/ 	.byte	0x05
	.zero		1


	//   ....[37]....
        /*0334*/ 	.word	0x00000820
        /*0338*/ 	.word	0x000000ff
        /*033c*/ 	.word	0x000001a0
        /*0340*/ 	.short	0x0100
        /*0342*/ 	.byte	0x05
	.zero		1


	//   ....[38]....
        /*0344*/ 	.word	0x00000830
        /*0348*/ 	.word	0x000000ff
        /*034c*/ 	.word	0x00000098
        /*0350*/ 	.short	0x0100
        /*0352*/ 	.byte	0x05
	.zero		1


	//   ....[39]....
        /*0354*/ 	.word	0x00000840
        /*0358*/ 	.word	0x000000ff
        /*035c*/ 	.word	0x000001a8
        /*0360*/ 	.short	0x0100
        /*0362*/ 	.byte	0x05
	.zero		1


	//   ....[40]....
        /*0364*/ 	.word	0x00000850
        /*0368*/ 	.word	0x000000ff
        /*036c*/ 	.word	0x000000a0
        /*0370*/ 	.short	0x0100
        /*0372*/ 	.byte	0x05
	.zero		1


	//   ....[41]....
        /*0374*/ 	.word	0x00000860
        /*0378*/ 	.word	0x000000ff
        /*037c*/ 	.word	0x000001b0
        /*0380*/ 	.short	0x0100
        /*0382*/ 	.byte	0x05
	.zero		1


	//   ....[42]....
        /*0384*/ 	.word	0x00000870
        /*0388*/ 	.word	0x000000ff
        /*038c*/ 	.word	0x000000a8
        /*0390*/ 	.short	0x0100
        /*0392*/ 	.byte	0x05
	.zero		1


	//   ....[43]....
        /*0394*/ 	.word	0x00000880
        /*0398*/ 	.word	0x000000ff
        /*039c*/ 	.word	0x000001b8
        /*03a0*/ 	.short	0x0100
        /*03a2*/ 	.byte	0x05
	.zero		1


	//   ....[44]....
        /*03a4*/ 	.word	0x00000890
        /*03a8*/ 	.word	0x000000ff
        /*03ac*/ 	.word	0x000000b0
        /*03b0*/ 	.short	0x0100
        /*03b2*/ 	.byte	0x05
	.zero		1


	//   ....[45]....
        /*03b4*/ 	.word	0x000008a0
        /*03b8*/ 	.word	0x000000ff
        /*03bc*/ 	.word	0x000001c0
        /*03c0*/ 	.short	0x0100
        /*03c2*/ 	.byte	0x05
	.zero		1


	//   ....[46]....
        /*03c4*/ 	.word	0x000008b0
        /*03c8*/ 	.word	0x000000ff
        /*03cc*/ 	.word	0x000000b8
        /*03d0*/ 	.short	0x0100
        /*03d2*/ 	.byte	0x05
	.zero		1


	//   ....[47]....
        /*03d4*/ 	.word	0x000008c0
        /*03d8*/ 	.word	0x000000ff
        /*03dc*/ 	.word	0x000001c8
        /*03e0*/ 	.short	0x0100
        /*03e2*/ 	.byte	0x05
	.zero		1


	//   ....[48]....
        /*03e4*/ 	.word	0x000008d0
        /*03e8*/ 	.word	0x000000ff
        /*03ec*/ 	.word	0x000000c0
        /*03f0*/ 	.short	0x0100
        /*03f2*/ 	.byte	0x05
	.zero		1


	//   ....[49]....
        /*03f4*/ 	.word	0x000008e0
        /*03f8*/ 	.word	0x000000ff
        /*03fc*/ 	.word	0x000001d0
        /*0400*/ 	.short	0x0100
        /*0402*/ 	.byte	0x05
	.zero		1


	//   ....[50]....
        /*0404*/ 	.word	0x000008f0
        /*0408*/ 	.word	0x000000ff
        /*040c*/ 	.word	0x000000c8
        /*0410*/ 	.short	0x0100
        /*0412*/ 	.byte	0x05
	.zero		1


	//   ....[51]....
        /*0414*/ 	.word	0x00000900
        /*0418*/ 	.word	0x000000ff
        /*041c*/ 	.word	0x000001d8
        /*0420*/ 	.short	0x0100
        /*0422*/ 	.byte	0x05
	.zero		1


	//   ....[52]....
        /*0424*/ 	.word	0x00000910
        /*0428*/ 	.word	0x000000ff
        /*042c*/ 	.word	0x000000d0
        /*0430*/ 	.short	0x0100
        /*0432*/ 	.byte	0x05
	.zero		1


	//   ....[53]....
        /*0434*/ 	.word	0x00000920
        /*0438*/ 	.word	0x000000ff
        /*043c*/ 	.word	0x000001e0
        /*0440*/ 	.short	0x0100
        /*0442*/ 	.byte	0x05
	.zero		1


	//   ....[54]....
        /*0444*/ 	.word	0x00000930
        /*0448*/ 	.word	0x000000ff
        /*044c*/ 	.word	0x000000d8
        /*0450*/ 	.short	0x0100
        /*0452*/ 	.byte	0x05
	.zero		1


	//   ....[55]....
        /*0454*/ 	.word	0x00000940
        /*0458*/ 	.word	0x000000ff
        /*045c*/ 	.word	0x000001e8
        /*0460*/ 	.short	0x0100
        /*0462*/ 	.byte	0x05
	.zero		1


	//   ....[56]....
        /*0464*/ 	.word	0x00000950
        /*0468*/ 	.word	0x000000ff
        /*046c*/ 	.word	0x000000e0
        /*0470*/ 	.short	0x0100
        /*0472*/ 	.byte	0x05
	.zero		1


	//   ....[57]....
        /*0474*/ 	.word	0x00000960
        /*0478*/ 	.word	0x000000ff
        /*047c*/ 	.word	0x000001f0
        /*0480*/ 	.short	0x0100
        /*0482*/ 	.byte	0x05
	.zero		1


	//   ....[58]....
        /*0484*/ 	.word	0x00000970
        /*0488*/ 	.word	0x000000ff
        /*048c*/ 	.word	0x000000e8
        /*0490*/ 	.short	0x0100
        /*0492*/ 	.byte	0x05
	.zero		1


	//   ....[59]....
        /*0494*/ 	.word	0x00000980
        /*0498*/ 	.word	0x000000ff
        /*049c*/ 	.word	0x000001f8
        /*04a0*/ 	.short	0x0100
        /*04a2*/ 	.byte	0x05
	.zero		1


	//   ....[60]....
        /*04a4*/ 	.word	0x00000990
        /*04a8*/ 	.word	0x000000ff
        /*04ac*/ 	.word	0x000000f0
        /*04b0*/ 	.short	0x0100
        /*04b2*/ 	.byte	0x05
	.zero		1


	//   ....[61]....
        /*04b4*/ 	.word	0x000009a0
        /*04b8*/ 	.word	0x000000ff
        /*04bc*/ 	.word	0x00000200
        /*04c0*/ 	.short	0x0100
        /*04c2*/ 	.byte	0x05
	.zero		1


	//   ....[62]....
        /*04c4*/ 	.word	0x000009b0
        /*04c8*/ 	.word	0x000000ff
        /*04cc*/ 	.word	0x000000f8
        /*04d0*/ 	.short	0x0100
        /*04d2*/ 	.byte	0x05
	.zero		1


	//   ....[63]....
        /*04d4*/ 	.word	0x000009c0
        /*04d8*/ 	.word	0x000000ff
        /*04dc*/ 	.word	0x00000208
        /*04e0*/ 	.short	0x0100
        /*04e2*/ 	.byte	0x05
	.zero		1


	//   ....[64]....
        /*04e4*/ 	.word	0x000009d0
        /*04e8*/ 	.word	0x000000ff
        /*04ec*/ 	.word	0x00000100
        /*04f0*/ 	.short	0x0100
        /*04f2*/ 	.byte	0x05
	.zero		1


	//   ....[65]....
        /*04f4*/ 	.word	0x000009e0
        /*04f8*/ 	.word	0x000000ff
        /*04fc*/ 	.word	0x00000210
        /*0500*/ 	.short	0x0100
        /*0502*/ 	.byte	0x05
	.zero		1


	//   ....[66]....
        /*0504*/ 	.word	0x000009f0
        /*0508*/ 	.word	0x000000ff
        /*050c*/ 	.word	0x00000108
        /*0510*/ 	.short	0x0100
        /*0512*/ 	.byte	0x05
	.zero		1


	//   ....[67]....
        /*0514*/ 	.word	0x00000a00
        /*0518*/ 	.word	0x000000ff
        /*051c*/ 	.word	0x00000218
        /*0520*/ 	.short	0x0100
        /*0522*/ 	.byte	0x05
	.zero		1


	//   ....[68]....
        /*0524*/ 	.word	0x00000b40
        /*0528*/ 	.word	0x000000ff
        /*052c*/ 	.word	0x00000220
        /*0530*/ 	.short	0x0100
        /*0532*/ 	.byte	0x06
	.zero		1


	//   ....[69]....
        /*0534*/ 	.word	0x00000b50
        /*0538*/ 	.word	0x000000ff
        /*053c*/ 	.word	0x00000228
        /*0540*/ 	.short	0x0100
        /*0542*/ 	.byte	0x06
	.zero		1


	//   ....[70]....
        /*0544*/ 	.word	0x00000c40
        /*0548*/ 	.word	0x000000ff
        /*054c*/ 	.word	0x00000230
        /*0550*/ 	.short	0x0100
        /*0552*/ 	.byte	0x05
	.zero		1


	//   ....[71]....
        /*0554*/ 	.word	0x00000c50
        /*0558*/ 	.word	0x000000ff
        /*055c*/ 	.word	0x00000238
        /*0560*/ 	.short	0x0100
        /*0562*/ 	.byte	0x05
	.zero		1


	//   ....[72]....
        /*0564*/ 	.word	0x00000d90
        /*0568*/ 	.word	0x000000ff
        /*056c*/ 	.word	0x00000240
        /*0570*/ 	.short	0x0100
        /*0572*/ 	.byte	0x05
	.zero		1


	//   ....[73]....
        /*0574*/ 	.word	0x00000da0
        /*0578*/ 	.word	0x000000ff
        /*057c*/ 	.word	0x00000250
        /*0580*/ 	.short	0x0100
        /*0582*/ 	.byte	0x05
	.zero		1


	//   ....[74]....
        /*0584*/ 	.word	0x00000db0
        /*0588*/ 	.word	0x000000ff
        /*058c*/ 	.word	0x00000248
        /*0590*/ 	.short	0x0100
        /*0592*/ 	.byte	0x05
	.zero		1


	//   ....[75]....
        /*0594*/ 	.word	0x00000dc0
        /*0598*/ 	.word	0x000000ff
        /*059c*/ 	.word	0x00000258
        /*05a0*/ 	.short	0x0100
        /*05a2*/ 	.byte	0x05
	.zero		1


	//   ....[76]....
        /*05a4*/ 	.word	0x00000ef0
        /*05a8*/ 	.word	0x000000ff
        /*05ac*/ 	.word	0x00000260
        /*05b0*/ 	.short	0x0100
        /*05b2*/ 	.byte	0x06
	.zero		1


	//   ....[77]....
        /*05b4*/ 	.word	0x00000f00
        /*05b8*/ 	.word	0x000000ff
        /*05bc*/ 	.word	0x00000280
        /*05c0*/ 	.short	0x0100
        /*05c2*/ 	.byte	0x06
	.zero		1


	//   ....[78]....
        /*05c4*/ 	.word	0x00000f10
        /*05c8*/ 	.word	0x000000ff
        /*05cc*/ 	.word	0x00000268
        /*05d0*/ 	.short	0x0100
        /*05d2*/ 	.byte	0x06
	.zero		1


	//   ....[79]....
        /*05d4*/ 	.word	0x00000f20
        /*05d8*/ 	.word	0x000000ff
        /*05dc*/ 	.word	0x00000288
        /*05e0*/ 	.short	0x0100
        /*05e2*/ 	.byte	0x06
	.zero		1


	//   ....[80]....
        /*05e4*/ 	.word	0x00000f30
        /*05e8*/ 	.word	0x000000ff
        /*05ec*/ 	.word	0x00000270
        /*05f0*/ 	.short	0x0100
        /*05f2*/ 	.byte	0x06
	.zero		1


	//   ....[81]....
        /*05f4*/ 	.word	0x00000f40
        /*05f8*/ 	.word	0x000000ff
        /*05fc*/ 	.word	0x00000290
        /*0600*/ 	.short	0x0100
        /*0602*/ 	.byte	0x06
	.zero		1


	//   ....[82]....
        /*0604*/ 	.word	0x00000f50
        /*0608*/ 	.word	0x000000ff
        /*060c*/ 	.word	0x00000278
        /*0610*/ 	.short	0x0100
        /*0612*/ 	.byte	0x06
	.zero		1


	//   ....[83]....
        /*0614*/ 	.word	0x00000f60
        /*0618*/ 	.word	0x000000ff
        /*061c*/ 	.word	0x00000298
        /*0620*/ 	.short	0x0100
        /*0622*/ 	.byte	0x06
	.zero		1


	//   ....[84]....
        /*0624*/ 	.word	0x00001050
        /*0628*/ 	.word	0x000000ff
        /*062c*/ 	.word	0x000002a0
        /*0630*/ 	.short	0x0100
        /*0632*/ 	.byte	0x05
	.zero		1


	//   ....[85]....
        /*0634*/ 	.word	0x00001060
        /*0638*/ 	.word	0x000000ff
        /*063c*/ 	.word	0x000002b0
        /*0640*/ 	.short	0x0100
        /*0642*/ 	.byte	0x05
	.zero		1


	//   ....[86]....
        /*0644*/ 	.word	0x00001070
        /*0648*/ 	.word	0x000000ff
        /*064c*/ 	.word	0x000002a8
        /*0650*/ 	.short	0x0100
        /*0652*/ 	.byte	0x05
	.zero		1


	//   ....[87]....
        /*0654*/ 	.word	0x00001080
        /*0658*/ 	.word	0x000000ff
        /*065c*/ 	.word	0x000002b8
        /*0660*/ 	.short	0x0100
        /*0662*/ 	.byte	0x05
	.zero		1


	//   ....[88]....
        /*0664*/ 	.word	0x00001960
        /*0668*/ 	.word	0x00000003
        /*066c*/ 	.word	0x000002b0
        /*0670*/ 	.short	0x010a
        /*0672*/ 	.byte	0xff
	.zero		1


	//   ....[89]....
        /*0674*/ 	.word	0x00001990
        /*0678*/ 	.word	0x00000003
        /*067c*/ 	.word	0x000002a0
        /*0680*/ 	.short	0x0101
        /*0682*/ 	.byte	0xff
	.zero		1


	//   ....[90]....
        /*0684*/ 	.word	0x00001a60
        /*0688*/ 	.word	0x000000ff
        /*068c*/ 	.word	0x00000110
        /*0690*/ 	.short	0x010a
        /*0692*/ 	.byte	0x08
	.zero		1


	//   ....[91]....
        /*0694*/ 	.word	0x00001b00
        /*0698*/ 	.word	0x000000ff
        /*069c*/ 	.word	0x00000110
        /*06a0*/ 	.short	0x010a
        /*06a2*/ 	.byte	0x21
	.zero		1


	//   ....[92]....
        /*06a4*/ 	.word	0x00001c50
        /*06a8*/ 	.word	0x000000ff
        /*06ac*/ 	.word	0x00000110
        /*06b0*/ 	.short	0x010a
        /*06b2*/ 	.byte	0x08
	.zero		1


	//   ....[93]....
        /*06b4*/ 	.word	0x00001d60
        /*06b8*/ 	.word	0x000000ff
        /*06bc*/ 	.word	0x00000238
        /*06c0*/ 	.short	0x0101
        /*06c2*/ 	.byte	0x04
	.zero		1


	//   ....[94]....
        /*06c4*/ 	.word	0x00001d80
        /*06c8*/ 	.word	0x000000ff
        /*06cc*/ 	.word	0x00000110
        /*06d0*/ 	.short	0x010a
        /*06d2*/ 	.byte	0x08
	.zero		1


	//   ....[95]....
        /*06d4*/ 	.word	0x00001e00
        /*06d8*/ 	.word	0x000000ff
        /*06dc*/ 	.word	0x00000110
        /*06e0*/ 	.short	0x010a
        /*06e2*/ 	.byte	0x11
	.zero		1


	//   ....[96]....
        /*06e4*/ 	.word	0x00001f50
        /*06e8*/ 	.word	0x000000ff
        /*06ec*/ 	.word	0x00000110
        /*06f0*/ 	.short	0x010a
        /*06f2*/ 	.byte	0x08
	.zero		1


	//   ....[97]....
        /*06f4*/ 	.word	0x00002090
        /*06f8*/ 	.word	0x00000002
        /*06fc*/ 	.word	0x00000240
        /*0700*/ 	.short	0x010a
        /*0702*/ 	.byte	0xff
	.zero		1


	//   ....[98]....
        /*0704*/ 	.word	0x00002150
        /*0708*/ 	.word	0x00000002
        /*070c*/ 	.word	0x00000000
        /*0710*/ 	.short	0x0101
        /*0712*/ 	.byte	0xff
	.zero		1


	//   ....[99]....
        /*0714*/ 	.word	0x000026b0
        /*0718*/ 	.word	0x000000ff
        /*071c*/ 	.word	0x00000000
        /*0720*/ 	.short	0x010a
        /*0722*/ 	.byte	0x05
	.zero		1


	//   ....[100]....
        /*0724*/ 	.word	0x00002740
        /*0728*/ 	.word	0x000000ff
        /*072c*/ 	.word	0x00000000
        /*0730*/ 	.short	0x010a
        /*0732*/ 	.byte	0x05
	.zero		1


	//   ....[101]....
        /*0734*/ 	.word	0x000027d0
        /*0738*/ 	.word	0x000000ff
        /*073c*/ 	.word	0x00000000
        /*0740*/ 	.short	0x010a
        /*0742*/ 	.byte	0x05
	.zero		1


	//   ....[102]....
        /*0744*/ 	.word	0x00002860
        /*0748*/ 	.word	0x000000ff
        /*074c*/ 	.word	0x00000000
        /*0750*/ 	.short	0x010a
        /*0752*/ 	.byte	0x05
	.zero		1


	//   ....[103]....
        /*0754*/ 	.word	0x000028f0
        /*0758*/ 	.word	0x000000ff
        /*075c*/ 	.word	0x00000000
        /*0760*/ 	.short	0x010a
        /*0762*/ 	.byte	0x05
	.zero		1


	//   ....[104]....
        /*0764*/ 	.word	0x00002980
        /*0768*/ 	.word	0x000000ff
        /*076c*/ 	.word	0x00000000
        /*0770*/ 	.short	0x010a
        /*0772*/ 	.byte	0x05
	.zero		1


	//   ....[105]....
        /*0774*/ 	.word	0x00002a10
        /*0778*/ 	.word	0x000000ff
        /*077c*/ 	.word	0x00000000
        /*0780*/ 	.short	0x010a
        /*0782*/ 	.byte	0x05
	.zero		1


	//   ....[106]....
        /*0784*/ 	.word	0x00002aa0
        /*0788*/ 	.word	0x000000ff
        /*078c*/ 	.word	0x00000000
        /*0790*/ 	.short	0x010a
        /*0792*/ 	.byte	0x05
	.zero		1


	//   ....[107]....
        /*0794*/ 	.word	0x00002b30
        /*0798*/ 	.word	0x000000ff
        /*079c*/ 	.word	0x00000000
        /*07a0*/ 	.short	0x010a
        /*07a2*/ 	.byte	0x05
	.zero		1


	//   ....[108]....
        /*07a4*/ 	.word	0x00002bc0
        /*07a8*/ 	.word	0x000000ff
        /*07ac*/ 	.word	0x00000000
        /*07b0*/ 	.short	0x010a
        /*07b2*/ 	.byte	0x05
	.zero		1


	//   ....[109]....
        /*07b4*/ 	.word	0x00002c50
        /*07b8*/ 	.word	0x000000ff
        /*07bc*/ 	.word	0x00000000
        /*07c0*/ 	.short	0x010a
        /*07c2*/ 	.byte	0x05
	.zero		1


	//   ....[110]....
        /*07c4*/ 	.word	0x00002ce0
        /*07c8*/ 	.word	0x000000ff
        /*07cc*/ 	.word	0x00000000
        /*07d0*/ 	.short	0x010a
        /*07d2*/ 	.byte	0x05
	.zero		1


	//   ....[111]....
        /*07d4*/ 	.word	0x00002d70
        /*07d8*/ 	.word	0x000000ff
        /*07dc*/ 	.word	0x00000000
        /*07e0*/ 	.short	0x010a
        /*07e2*/ 	.byte	0x05
	.zero		1


	//   ....[112]....
        /*07e4*/ 	.word	0x00002e00
        /*07e8*/ 	.word	0x000000ff
        /*07ec*/ 	.word	0x00000000
        /*07f0*/ 	.short	0x010a
        /*07f2*/ 	.byte	0x05
	.zero		1


	//   ....[113]....
        /*07f4*/ 	.word	0x00002e90
        /*07f8*/ 	.word	0x000000ff
        /*07fc*/ 	.word	0x00000000
        /*0800*/ 	.short	0x010a
        /*0802*/ 	.byte	0x05
	.zero		1


	//   ....[114]....
        /*0804*/ 	.word	0x00002f20
        /*0808*/ 	.word	0x000000ff
        /*080c*/ 	.word	0x00000000
        /*0810*/ 	.short	0x010a
        /*0812*/ 	.byte	0x05
	.zero		1


	//   ....[115]....
        /*0814*/ 	.word	0x00002fb0
        /*0818*/ 	.word	0x000000ff
        /*081c*/ 	.word	0x00000000
        /*0820*/ 	.short	0x010a
        /*0822*/ 	.byte	0x05
	.zero		1


	//   ....[116]....
        /*0824*/ 	.word	0x00003040
        /*0828*/ 	.word	0x000000ff
        /*082c*/ 	.word	0x00000000
        /*0830*/ 	.short	0x010a
        /*0832*/ 	.byte	0x05
	.zero		1


	//   ....[117]....
        /*0834*/ 	.word	0x000030d0
        /*0838*/ 	.word	0x000000ff
        /*083c*/ 	.word	0x00000000
        /*0840*/ 	.short	0x010a
        /*0842*/ 	.byte	0x05
	.zero		1


	//   ....[118]....
        /*0844*/ 	.word	0x00003160
        /*0848*/ 	.word	0x000000ff
        /*084c*/ 	.word	0x00000000
        /*0850*/ 	.short	0x010a
        /*0852*/ 	.byte	0x05
	.zero		1


	//   ....[119]....
        /*0854*/ 	.word	0x000031f0
        /*0858*/ 	.word	0x000000ff
        /*085c*/ 	.word	0x00000000
        /*0860*/ 	.short	0x010a
        /*0862*/ 	.byte	0x05
	.zero		1


	//   ....[120]....
        /*0864*/ 	.word	0x00003280
        /*0868*/ 	.word	0x000000ff
        /*086c*/ 	.word	0x00000000
        /*0870*/ 	.short	0x010a
        /*0872*/ 	.byte	0x05
	.zero		1


	//   ....[121]....
        /*0874*/ 	.word	0x00003310
        /*0878*/ 	.word	0x000000ff
        /*087c*/ 	.word	0x00000000
        /*0880*/ 	.short	0x010a
        /*0882*/ 	.byte	0x05
	.zero		1


	//   ....[122]....
        /*0884*/ 	.word	0x000033a0
        /*0888*/ 	.word	0x000000ff
        /*088c*/ 	.word	0x00000000
        /*0890*/ 	.short	0x010a
        /*0892*/ 	.byte	0x05
	.zero		1


	//   ....[123]....
        /*0894*/ 	.word	0x00003430
        /*0898*/ 	.word	0x000000ff
        /*089c*/ 	.word	0x00000000
        /*08a0*/ 	.short	0x010a
        /*08a2*/ 	.byte	0x05
	.zero		1


	//   ....[124]....
        /*08a4*/ 	.word	0x000034c0
        /*08a8*/ 	.word	0x000000ff
        /*08ac*/ 	.word	0x00000000
        /*08b0*/ 	.short	0x010a
        /*08b2*/ 	.byte	0x05
	.zero		1


	//   ....[125]....
        /*08b4*/ 	.word	0x00003550
        /*08b8*/ 	.word	0x000000ff
        /*08bc*/ 	.word	0x00000000
        /*08c0*/ 	.short	0x010a
        /*08c2*/ 	.byte	0x05
	.zero		1


	//   ....[126]....
        /*08c4*/ 	.word	0x000035e0
        /*08c8*/ 	.word	0x000000ff
        /*08cc*/ 	.word	0x00000000
        /*08d0*/ 	.short	0x010a
        /*08d2*/ 	.byte	0x05
	.zero		1


	//   ....[127]....
        /*08d4*/ 	.word	0x00003670
        /*08d8*/ 	.word	0x000000ff
        /*08dc*/ 	.word	0x00000000
        /*08e0*/ 	.short	0x010a
        /*08e2*/ 	.byte	0x05
	.zero		1


	//   ....[128]....
        /*08e4*/ 	.word	0x00003700
        /*08e8*/ 	.word	0x000000ff
        /*08ec*/ 	.word	0x00000000
        /*08f0*/ 	.short	0x010a
        /*08f2*/ 	.byte	0x05
	.zero		1


	//   ....[129]....
        /*08f4*/ 	.word	0x00003790
        /*08f8*/ 	.word	0x000000ff
        /*08fc*/ 	.word	0x00000000
        /*0900*/ 	.short	0x010a
        /*0902*/ 	.byte	0x05
	.zero		1


	//   ....[130]....
        /*0904*/ 	.word	0x00003820
        /*0908*/ 	.word	0x000000ff
        /*090c*/ 	.word	0x00000000
        /*0910*/ 	.short	0x010a
        /*0912*/ 	.byte	0x05
	.zero		1


	//   ....[131]....
        /*0914*/ 	.word	0x000038b0
        /*0918*/ 	.word	0x000000ff
        /*091c*/ 	.word	0x00000000
        /*0920*/ 	.short	0x010a
        /*0922*/ 	.byte	0x05
	.zero		1


	//   ....[132]....
        /*0924*/ 	.word	0x00003950
        /*0928*/ 	.word	0x00000000
        /*092c*/ 	.word	0x00000000
        /*0930*/ 	.short	0x010a
        /*0932*/ 	.byte	0xff
	.zero		1


	//   ....[133]....
        /*0934*/ 	.word	0x00003a70
        /*0938*/ 	.word	0x00000000
        /*093c*/ 	.word	0x000002a0
        /*0940*/ 	.short	0x010a
        /*0942*/ 	.byte	0xff
	.zero		1


	//   ....[134]....
        /*0944*/ 	.word	0x00003ad0
        /*0948*/ 	.word	0x00000004
        /*094c*/ 	.word	0x00000000
        /*0950*/ 	.short	0x0101
        /*0952*/ 	.byte	0xff
	.zero		1


	//   ....[135]....
        /*0954*/ 	.word	0x00003af0
        /*0958*/ 	.word	0x000000ff
        /*095c*/ 	.word	0x00000250
        /*0960*/ 	.short	0x010a
        /*0962*/ 	.byte	0x05
	.zero		1


	//   ....[136]....
        /*0964*/ 	.word	0x00003c10
        /*0968*/ 	.word	0x00000000
        /*096c*/ 	.word	0x00000240
        /*0970*/ 	.short	0x010a
        /*0972*/ 	.byte	0xff
	.zero		1


	//   ....[137]....
        /*0974*/ 	.word	0x00003d20
        /*0978*/ 	.word	0x00000000
        /*097c*/ 	.word	0x00000000
        /*0980*/ 	.short	0x0101
        /*0982*/ 	.byte	0xff
	.zero		1


	//   ....[138]....
        /*0984*/ 	.word	0x00003db0
        /*0988*/ 	.word	0x000000ff
        /*098c*/ 	.word	0x00000250
        /*0990*/ 	.short	0x0106
        /*0992*/ 	.byte	0x05
	.zero		1


	//   ....[139]....
        /*0994*/ 	.word	0x00003dd0
        /*0998*/ 	.word	0x000000ff
        /*099c*/ 	.word	0x00000250
        /*09a0*/ 	.short	0x010a
        /*09a2*/ 	.byte	0x05
	.zero		1


	//   ....[140]....
        /*09a4*/ 	.word	0x00003e60
        /*09a8*/ 	.word	0x000000ff
        /*09ac*/ 	.word	0x00000250
        /*09b0*/ 	.short	0x0106
        /*09b2*/ 	.byte	0x04
	.zero		1


	//   ....[141]....
        /*09b4*/ 	.word	0x00003ea0
        /*09b8*/ 	.word	0x00000000
        /*09bc*/ 	.word	0x00000250
        /*09c0*/ 	.short	0x010a
        /*09c2*/ 	.byte	0xff
	.zero		1


	//   ....[142]....
        /*09c4*/ 	.word	0x00004380
        /*09c8*/ 	.word	0x00000000
        /*09cc*/ 	.word	0x00000240
        /*09d0*/ 	.short	0x010a
        /*09d2*/ 	.byte	0xff
	.zero		1


	//   ....[143]....
        /*09d4*/ 	.word	0x00004480
        /*09d8*/ 	.word	0x00000003
        /*09dc*/ 	.word	0x00000000
        /*09e0*/ 	.short	0x0101
        /*09e2*/ 	.byte	0xff
	.zero		1


	//   ....[144]....
        /*09e4*/ 	.word	0x00004490
        /*09e8*/ 	.word	0x000000ff
        /*09ec*/ 	.word	0x00000000
        /*09f0*/ 	.short	0x010a
        /*09f2*/ 	.byte	0x04
	.zero		1


	//   ....[145]....
        /*09f4*/ 	.word	0x000044b0
        /*09f8*/ 	.word	0x000000ff
        /*09fc*/ 	.word	0x00000280
        /*0a00*/ 	.short	0x010a
        /*0a02*/ 	.byte	0x09
	.zero		1


	//   ....[146]....
        /*0a04*/ 	.word	0x00004590
        /*0a08*/ 	.word	0x000000ff
        /*0a0c*/ 	.word	0x00000000
        /*0a10*/ 	.short	0x010a
        /*0a12*/ 	.byte	0x07
	.zero		1


	//   ....[147]....
        /*0a14*/ 	.word	0x000046c0
        /*0a18*/ 	.word	0x000000ff
        /*0a1c*/ 	.word	0x00000000
        /*0a20*/ 	.short	0x010a
        /*0a22*/ 	.byte	0x04
	.zero		1


	//   ....[148]....
        /*0a24*/ 	.word	0x00004870
        /*0a28*/ 	.word	0x000000ff
        /*0a2c*/ 	.word	0x00000000
        /*0a30*/ 	.short	0x010a
        /*0a32*/ 	.byte	0x05
	.zero		1


	//   ....[149]....
        /*0a34*/ 	.word	0x00004900
        /*0a38*/ 	.word	0x000000ff
        /*0a3c*/ 	.word	0x00000000
        /*0a40*/ 	.short	0x010a
        /*0a42*/ 	.byte	0x05
	.zero		1


	//   ....[150]....
        /*0a44*/ 	.word	0x00004990
        /*0a48*/ 	.word	0x000000ff
        /*0a4c*/ 	.word	0x00000000
        /*0a50*/ 	.short	0x010a
        /*0a52*/ 	.byte	0x05
	.zero		1


	//   ....[151]....
        /*0a54*/ 	.word	0x00004a20
        /*0a58*/ 	.word	0x000000ff
        /*0a5c*/ 	.word	0x00000000
        /*0a60*/ 	.short	0x010a
        /*0a62*/ 	.byte	0x07
	.zero		1


	//   ....[152]....
        /*0a64*/ 	.word	0x00004e60
        /*0a68*/ 	.word	0x00000000
        /*0a6c*/ 	.word	0x00000240
        /*0a70*/ 	.short	0x010a
        /*0a72*/ 	.byte	0xff
	.zero		1


	//   ....[153]....
        /*0a74*/ 	.word	0x00004f50
        /*0a78*/ 	.word	0x00000000
        /*0a7c*/ 	.word	0x00000000
        /*0a80*/ 	.short	0x0101
        /*0a82*/ 	.byte	0xff
	.zero		1


	//   ....[154]....
        /*0a84*/ 	.word	0x00005270
        /*0a88*/ 	.word	0x000000ff
        /*0a8c*/ 	.word	0x00000238
        /*0a90*/ 	.short	0x010a
        /*0a92*/ 	.byte	0x06
	.zero		1


	//   ....[155]....
        /*0a94*/ 	.word	0x000053f0
        /*0a98*/ 	.word	0x000000ff
        /*0a9c*/ 	.word	0x00000228
        /*0aa0*/ 	.short	0x010a
        /*0aa2*/ 	.byte	0x06
	.zero		1


	//   ....[156]....
        /*0aa4*/ 	.word	0x00005720
        /*0aa8*/ 	.word	0x000000ff
        /*0aac*/ 	.word	0x00000220
        /*0ab0*/ 	.short	0x010b
        /*0ab2*/ 	.byte	0x06
	.zero		1


	//   ....[157]....
        /*0ab4*/ 	.word	0x00005740
        /*0ab8*/ 	.word	0x000000ff
        /*0abc*/ 	.word	0x00000000
        /*0ac0*/ 	.short	0x0101
        /*0ac2*/ 	.byte	0x25
	.zero		1


	//   ....[158]....
        /*0ac4*/ 	.word	0x00005780
        /*0ac8*/ 	.word	0x00000000
        /*0acc*/ 	.word	0x00000228
        /*0ad0*/ 	.short	0x010a
        /*0ad2*/ 	.byte	0xff
	.zero		1


	//   ....[159]....
        /*0ad4*/ 	.word	0x00005af0
        /*0ad8*/ 	.word	0x00000000
        /*0adc*/ 	.word	0x00000240
        /*0ae0*/ 	.short	0x010a
        /*0ae2*/ 	.byte	0xff
	.zero		1


	//   ....[160]....
        /*0ae4*/ 	.word	0x00005c00
        /*0ae8*/ 	.word	0x00000000
        /*0aec*/ 	.word	0x00000000
        /*0af0*/ 	.short	0x0101
        /*0af2*/ 	.byte	0xff
	.zero		1


	//   ....[161]....
        /*0af4*/ 	.word	0x000065a0
        /*0af8*/ 	.word	0x000000ff
        /*0afc*/ 	.word	0x00000220
        /*0b00*/ 	.short	0x010a
        /*0b02*/ 	.byte	0x2b
	.zero		1


	//   ....[162]....
        /*0b04*/ 	.word	0x000065b0
        /*0b08*/ 	.word	0x00000094
        /*0b0c*/ 	.word	0x00000260
        /*0b10*/ 	.short	0x010a
        /*0b12*/ 	.byte	0xff
	.zero		1


	//   ....[163]....
        /*0b14*/ 	.word	0x00006740
        /*0b18*/ 	.word	0x000000ff
        /*0b1c*/ 	.word	0x00000220
        /*0b20*/ 	.short	0x010a
        /*0b22*/ 	.byte	0x2b
	.zero		1


	//   ....[164]....
        /*0b24*/ 	.word	0x00006840
        /*0b28*/ 	.word	0x000000ff
        /*0b2c*/ 	.word	0x00000000
        /*0b30*/ 	.short	0x0101
        /*0b32*/ 	.byte	0x04
	.zero		1


	//   ....[165]....
        /*0b34*/ 	.word	0x000068a0
        /*0b38*/ 	.word	0x00000094
        /*0b3c*/ 	.word	0x00000260
        /*0b40*/ 	.short	0x010a
        /*0b42*/ 	.byte	0xff
	.zero		1


	//   ....[166]....
        /*0b44*/ 	.word	0x00006c10
        /*0b48*/ 	.word	0x000000ff
        /*0b4c*/ 	.word	0x00000000
        /*0b50*/ 	.short	0x0101
        /*0b52*/ 	.byte	0x05
	.zero		1


	//   ....[167]....
        /*0b54*/ 	.word	0x00007e00
        /*0b58*/ 	.word	0x00000003
        /*0b5c*/ 	.word	0x000002b0
        /*0b60*/ 	.short	0x010a
        /*0b62*/ 	.byte	0xff
	.zero		1


	//   ....[168]....
        /*0b64*/ 	.word	0x00007e60
        /*0b68*/ 	.word	0x00000002
        /*0b6c*/ 	.word	0x00000110
        /*0b70*/ 	.short	0x010a
        /*0b72*/ 	.byte	0xff
	.zero		1


	//   ....[169]....
        /*0b74*/ 	.word	0x00007ec0
        /*0b78*/ 	.word	0x00000002
        /*0b7c*/ 	.word	0x00000110
        /*0b80*/ 	.short	0x010a
        /*0b82*/ 	.byte	0xff
	.zero		1


	//   ....[170]....
        /*0b84*/ 	.word	0x00007f10
        /*0b88*/ 	.word	0x00000002
        /*0b8c*/ 	.word	0x00000240
        /*0b90*/ 	.short	0x010a
        /*0b92*/ 	.byte	0xff
	.zero		1


	//   ....[171]....
        /*0b94*/ 	.word	0x00007f70
        /*0b98*/ 	.word	0x00000000
        /*0b9c*/ 	.word	0x00000000
        /*0ba0*/ 	.short	0x010a
        /*0ba2*/ 	.byte	0xff
	.zero		1


	//   ....[172]....
        /*0ba4*/ 	.word	0x00007fd0
        /*0ba8*/ 	.word	0x00000000
        /*0bac*/ 	.word	0x00000000
        /*0bb0*/ 	.short	0x010a
        /*0bb2*/ 	.byte	0xff
	.zero		1


	//   ....[173]....
        /*0bb4*/ 	.word	0x00008030
        /*0bb8*/ 	.word	0x00000000
        /*0bbc*/ 	.word	0x00000000
        /*0bc0*/ 	.short	0x010a
        /*0bc2*/ 	.byte	0xff
	.zero		1


	//   ....[174]....
        /*0bc4*/ 	.word	0x00008090
        /*0bc8*/ 	.word	0x00000000
        /*0bcc*/ 	.word	0x00000000
        /*0bd0*/ 	.short	0x010a
        /*0bd2*/ 	.byte	0xff
	.zero		1


	//   ....[175]....
        /*0bd4*/ 	.word	0x000080f0
        /*0bd8*/ 	.word	0x00000000
        /*0bdc*/ 	.word	0x00000000
        /*0be0*/ 	.short	0x010a
        /*0be2*/ 	.byte	0xff
	.zero		1


	//   ....[176]....
        /*0be4*/ 	.word	0x00008150
        /*0be8*/ 	.word	0x00000000
        /*0bec*/ 	.word	0x00000000
        /*0bf0*/ 	.short	0x010a
        /*0bf2*/ 	.byte	0xff
	.zero		1


	//   ....[177]....
        /*0bf4*/ 	.word	0x000081b0
        /*0bf8*/ 	.word	0x00000000
        /*0bfc*/ 	.word	0x00000000
        /*0c00*/ 	.short	0x010a
        /*0c02*/ 	.byte	0xff
	.zero		1


	//   ....[178]....
        /*0c04*/ 	.word	0x00008210
        /*0c08*/ 	.word	0x00000000
        /*0c0c*/ 	.word	0x00000000
        /*0c10*/ 	.short	0x010a
        /*0c12*/ 	.byte	0xff
	.zero		1


	//   ....[179]....
        /*0c14*/ 	.word	0x00008270
        /*0c18*/ 	.word	0x00000000
        /*0c1c*/ 	.word	0x00000000
        /*0c20*/ 	.short	0x010a
        /*0c22*/ 	.byte	0xff
	.zero		1


	//   ....[180]....
        /*0c24*/ 	.word	0x000082d0
        /*0c28*/ 	.word	0x00000000
        /*0c2c*/ 	.word	0x00000000
        /*0c30*/ 	.short	0x010a
        /*0c32*/ 	.byte	0xff
	.zero		1


	//   ....[181]....
        /*0c34*/ 	.word	0x00008330
        /*0c38*/ 	.word	0x00000000
        /*0c3c*/ 	.word	0x00000000
        /*0c40*/ 	.short	0x010a
        /*0c42*/ 	.byte	0xff
	.zero		1


	//   ....[182]....
        /*0c44*/ 	.word	0x00008390
        /*0c48*/ 	.word	0x00000000
        /*0c4c*/ 	.word	0x00000000
        /*0c50*/ 	.short	0x010a
        /*0c52*/ 	.byte	0xff
	.zero		1


	//   ....[183]....
        /*0c54*/ 	.word	0x000083f0
        /*0c58*/ 	.word	0x00000000
        /*0c5c*/ 	.word	0x00000000
        /*0c60*/ 	.short	0x010a
        /*0c62*/ 	.byte	0xff
	.zero		1


	//   ....[184]....
        /*0c64*/ 	.word	0x00008450
        /*0c68*/ 	.word	0x00000000
        /*0c6c*/ 	.word	0x00000000
        /*0c70*/ 	.short	0x010a
        /*0c72*/ 	.byte	0xff
	.zero		1


	//   ....[185]....
        /*0c74*/ 	.word	0x000084b0
        /*0c78*/ 	.word	0x00000000
        /*0c7c*/ 	.word	0x00000000
        /*0c80*/ 	.short	0x010a
        /*0c82*/ 	.byte	0xff
	.zero		1


	//   ....[186]....
        /*0c84*/ 	.word	0x00008510
        /*0c88*/ 	.word	0x00000000
        /*0c8c*/ 	.word	0x00000000
        /*0c90*/ 	.short	0x010a
        /*0c92*/ 	.byte	0xff
	.zero		1


	//   ....[187]....
        /*0c94*/ 	.word	0x00008570
        /*0c98*/ 	.word	0x00000000
        /*0c9c*/ 	.word	0x00000000
        /*0ca0*/ 	.short	0x010a
        /*0ca2*/ 	.byte	0xff
	.zero		1


	//   ....[188]....
        /*0ca4*/ 	.word	0x000085d0
        /*0ca8*/ 	.word	0x00000000
        /*0cac*/ 	.word	0x00000000
        /*0cb0*/ 	.short	0x010a
        /*0cb2*/ 	.byte	0xff
	.zero		1


	//   ....[189]....
        /*0cb4*/ 	.word	0x00008630
        /*0cb8*/ 	.word	0x00000000
        /*0cbc*/ 	.word	0x00000000
        /*0cc0*/ 	.short	0x010a
        /*0cc2*/ 	.byte	0xff
	.zero		1


	//   ....[190]....
        /*0cc4*/ 	.word	0x00008690
        /*0cc8*/ 	.word	0x00000000
        /*0ccc*/ 	.word	0x00000000
        /*0cd0*/ 	.short	0x010a
        /*0cd2*/ 	.byte	0xff
	.zero		1


	//   ....[191]....
        /*0cd4*/ 	.word	0x000086f0
        /*0cd8*/ 	.word	0x00000000
        /*0cdc*/ 	.word	0x00000000
        /*0ce0*/ 	.short	0x010a
        /*0ce2*/ 	.byte	0xff
	.zero		1


	//   ....[192]....
        /*0ce4*/ 	.word	0x00008750
        /*0ce8*/ 	.word	0x00000000
        /*0cec*/ 	.word	0x00000000
        /*0cf0*/ 	.short	0x010a
        /*0cf2*/ 	.byte	0xff
	.zero		1


	//   ....[193]....
        /*0cf4*/ 	.word	0x000087b0
        /*0cf8*/ 	.word	0x00000000
        /*0cfc*/ 	.word	0x00000000
        /*0d00*/ 	.short	0x010a
        /*0d02*/ 	.byte	0xff
	.zero		1


	//   ....[194]....
        /*0d04*/ 	.word	0x00008810
        /*0d08*/ 	.word	0x00000000
        /*0d0c*/ 	.word	0x00000000
        /*0d10*/ 	.short	0x010a
        /*0d12*/ 	.byte	0xff
	.zero		1


	//   ....[195]....
        /*0d14*/ 	.word	0x00008870
        /*0d18*/ 	.word	0x00000000
        /*0d1c*/ 	.word	0x00000000
        /*0d20*/ 	.short	0x010a
        /*0d22*/ 	.byte	0xff
	.zero		1


	//   ....[196]....
        /*0d24*/ 	.word	0x000088d0
        /*0d28*/ 	.word	0x00000000
        /*0d2c*/ 	.word	0x00000000
        /*0d30*/ 	.short	0x010a
        /*0d32*/ 	.byte	0xff
	.zero		1


	//   ....[197]....
        /*0d34*/ 	.word	0x00008930
        /*0d38*/ 	.word	0x00000000
        /*0d3c*/ 	.word	0x00000000
        /*0d40*/ 	.short	0x010a
        /*0d42*/ 	.byte	0xff
	.zero		1


	//   ....[198]....
        /*0d44*/ 	.word	0x00008990
        /*0d48*/ 	.word	0x00000000
        /*0d4c*/ 	.word	0x00000000
        /*0d50*/ 	.short	0x010a
        /*0d52*/ 	.byte	0xff
	.zero		1


	//   ....[199]....
        /*0d54*/ 	.word	0x000089f0
        /*0d58*/ 	.word	0x00000000
        /*0d5c*/ 	.word	0x00000000
        /*0d60*/ 	.short	0x010a
        /*0d62*/ 	.byte	0xff
	.zero		1


	//   ....[200]....
        /*0d64*/ 	.word	0x00008a50
        /*0d68*/ 	.word	0x00000000
        /*0d6c*/ 	.word	0x00000000
        /*0d70*/ 	.short	0x010a
        /*0d72*/ 	.byte	0xff
	.zero		1


	//   ....[201]....
        /*0d74*/ 	.word	0x00008ab0
        /*0d78*/ 	.word	0x00000000
        /*0d7c*/ 	.word	0x00000000
        /*0d80*/ 	.short	0x010a
        /*0d82*/ 	.byte	0xff
	.zero		1


	//   ....[202]....
        /*0d84*/ 	.word	0x00008b10
        /*0d88*/ 	.word	0x00000000
        /*0d8c*/ 	.word	0x00000000
        /*0d90*/ 	.short	0x010a
        /*0d92*/ 	.byte	0xff
	.zero		1


	//   ....[203]....
        /*0d94*/ 	.word	0x00008b70
        /*0d98*/ 	.word	0x00000000
        /*0d9c*/ 	.word	0x00000000
        /*0da0*/ 	.short	0x010a
        /*0da2*/ 	.byte	0xff
	.zero		1


	//   ....[204]....
        /*0da4*/ 	.word	0x00008bc0
        /*0da8*/ 	.word	0x00000000
        /*0dac*/ 	.word	0x000002a0
        /*0db0*/ 	.short	0x010a
        /*0db2*/ 	.byte	0xff
	.zero		1


	//   ....[205]....
        /*0db4*/ 	.word	0x00008c20
        /*0db8*/ 	.word	0x00000000
        /*0dbc*/ 	.word	0x00000250
        /*0dc0*/ 	.short	0x010a
        /*0dc2*/ 	.byte	0xff
	.zero		1


	//   ....[206]....
        /*0dc4*/ 	.word	0x00008c70
        /*0dc8*/ 	.word	0x00000000
        /*0dcc*/ 	.word	0x00000240
        /*0dd0*/ 	.short	0x010a
        /*0dd2*/ 	.byte	0xff
	.zero		1


	//   ....[207]....
        /*0dd4*/ 	.word	0x00008cd0
        /*0dd8*/ 	.word	0x00000000
        /*0ddc*/ 	.word	0x00000250
        /*0de0*/ 	.short	0x010a
        /*0de2*/ 	.byte	0xff
	.zero		1


	//   ....[208]....
        /*0de4*/ 	.word	0x00008d20
        /*0de8*/ 	.word	0x00000000
        /*0dec*/ 	.word	0x00000240
        /*0df0*/ 	.short	0x010a
        /*0df2*/ 	.byte	0xff
	.zero		1


	//   ....[209]....
        /*0df4*/ 	.word	0x00008d80
        /*0df8*/ 	.word	0x00000003
        /*0dfc*/ 	.word	0x00000280
        /*0e00*/ 	.short	0x010a
        /*0e02*/ 	.byte	0xff
	.zero		1


	//   ....[210]....
        /*0e04*/ 	.word	0x00008de0
        /*0e08*/ 	.word	0x00000000
        /*0e0c*/ 	.word	0x00000000
        /*0e10*/ 	.short	0x010a
        /*0e12*/ 	.byte	0xff
	.zero		1


	//   ....[211]....
        /*0e14*/ 	.word	0x00008e40
        /*0e18*/ 	.word	0x00000000
        /*0e1c*/ 	.word	0x00000000
        /*0e20*/ 	.short	0x010a
        /*0e22*/ 	.byte	0xff
	.zero		1


	//   ....[212]....
        /*0e24*/ 	.word	0x00008ea0
        /*0e28*/ 	.word	0x00000000
        /*0e2c*/ 	.word	0x00000000
        /*0e30*/ 	.short	0x010a
        /*0e32*/ 	.byte	0xff
	.zero		1


	//   ....[213]....
        /*0e34*/ 	.word	0x00008f00
        /*0e38*/ 	.word	0x00000000
        /*0e3c*/ 	.word	0x00000000
        /*0e40*/ 	.short	0x010a
        /*0e42*/ 	.byte	0xff
	.zero		1


	//   ....[214]....
        /*0e44*/ 	.word	0x00008f60
        /*0e48*/ 	.word	0x00000000
        /*0e4c*/ 	.word	0x00000000
        /*0e50*/ 	.short	0x010a
        /*0e52*/ 	.byte	0xff
	.zero		1


	//   ....[215]....
        /*0e54*/ 	.word	0x00008fb0
        /*0e58*/ 	.word	0x00000000
        /*0e5c*/ 	.word	0x00000240
        /*0e60*/ 	.short	0x010a
        /*0e62*/ 	.byte	0xff
	.zero		1


	//   ....[216]....
        /*0e64*/ 	.word	0x00009010
        /*0e68*/ 	.word	0x00000000
        /*0e6c*/ 	.word	0x00000238
        /*0e70*/ 	.short	0x010a
        /*0e72*/ 	.byte	0xff
	.zero		1


	//   ....[217]....
        /*0e74*/ 	.word	0x00009070
        /*0e78*/ 	.word	0x00000003
        /*0e7c*/ 	.word	0x00000228
        /*0e80*/ 	.short	0x010a
        /*0e82*/ 	.byte	0xff
	.zero		1


	//   ....[218]....
        /*0e84*/ 	.word	0x000090c0
        /*0e88*/ 	.word	0x00000000
        /*0e8c*/ 	.word	0x00000240
        /*0e90*/ 	.short	0x010a
        /*0e92*/ 	.byte	0xff
	.zero		1


	//   ....[219]....
        /*0e94*/ 	.word	0x00009120
        /*0e98*/ 	.word	0x00000000
        /*0e9c*/ 	.word	0x00000220
        /*0ea0*/ 	.short	0x010a
        /*0ea2*/ 	.byte	0xff
	.zero		1


	//   ....[220]....
        /*0ea4*/ 	.word	0x00009170
        /*0ea8*/ 	.word	0x00000094
        /*0eac*/ 	.word	0x00000260
        /*0eb0*/ 	.short	0x010a
        /*0eb2*/ 	.byte	0xff
	.zero		1


	//----- nvinfo : EIATTR_NUM_MBARRIERS
	.align		4
.L_47:
        /*0eb4*/ 	.byte	0x03, 0x38
        /*0eb6*/ 	.short	0x0058


	//----- nvinfo : EIATTR_EXIT_INSTR_OFFSETS
	.align		4
        /*0eb8*/ 	.byte	0x04, 0x1c
        /*0eba*/ 	.short	(.L_49 - .L_48)


	//   ....[0]....
.L_48:
        /*0ebc*/ 	.word	0x00003980


	//   ....[1]....
        /*0ec0*/ 	.word	0x00003e70


	//   ....[2]....
        /*0ec4*/ 	.word	0x00003ed0


	//   ....[3]....
        /*0ec8*/ 	.word	0x00004c80


	//   ....[4]....
        /*0ecc*/ 	.word	0x000057b0


	//   ....[5]....
        /*0ed0*/ 	.word	0x000057f0


	//   ....[6]....
        /*0ed4*/ 	.word	0x00007df0


	//----- nvinfo : EIATTR_MAX_THREADS
	.align		4
.L_49:
        /*0ed8*/ 	.byte	0x04, 0x05
        /*0eda*/ 	.short	(.L_51 - .L_50)
.L_50:
        /*0edc*/ 	.word	0x00000100
        /*0ee0*/ 	.word	0x00000001
        /*0ee4*/ 	.word	0x00000001


	//----- nvinfo : EIATTR_CRS_STACK_SIZE
	.align		4
.L_51:
        /*0ee8*/ 	.byte	0x04, 0x1e
        /*0eea*/ 	.short	(.L_53 - .L_52)
.L_52:
        /*0eec*/ 	.word	0x00000000


	//----- nvinfo : EIATTR_CBANK_PARAM_SIZE
	.align		4
.L_53:
        /*0ef0*/ 	.byte	0x03, 0x19
        /*0ef2*/ 	.short	0x0800


	//----- nvinfo : EIATTR_PARAM_CBANK
	.align		4
        /*0ef4*/ 	.byte	0x04, 0x0a
        /*0ef6*/ 	.short	(.L_55 - .L_54)
	.align		4
.L_54:
        /*0ef8*/ 	.word	index@(.nv.constant0._ZN7cutlass13device_kernelINS_4gemm6kernel13GemmUniversalIN4cute5tupleIJiiiiEEENS1_10collective13CollectiveMmaINS1_35MainloopSm100TmaUmmaWarpSpecializedILi34ELi2ELi4ENS5_IJNS4_1CILi1EEESB_SB_EEEEENS5_IJNSA_ILi128EEENSA_ILi64EEENSA_ILi32EEEEEEaNS5_IJlSB_lEEEaSI_NS4_8TiledMMAINS4_8MMA_AtomIJNS4_15SM100_MMA_S8_SSIaaiLi128ELi64ELNS4_4UMMA5MajorE0ELSN_0ELNSM_8SaturateE0EEEEEENS4_6LayoutISC_NS5_IJNSA_ILi0EEESS_SS_EEEEENS5_IJNS4_10UnderscoreESV_SV_EEEEENS4_13SM90_TMA_LOADENS4_14ComposedLayoutINS4_7SwizzleILi1ELi4ELi3EEENS4_18smem_ptr_flag_bitsILi8EEENSR_INS5_IJNSA_ILi8EEESG_EEENS5_IJSG_SB_EEEEEEEvNS4_8identityESY_S18_vS19_EENS_8epilogue10collective18CollectiveEpilogueINS1B_23Sm100TmaWarpSpecializedILi1ELi1ELi64ELb0ELb0EEEJSH_NS5_IJNSR_ISE_SB_EENSR_ISF_SB_EEEEEaSI_aSI_NS1B_6fusion15FusionCallbacksIS1F_NS1J_17LinearCombinationIaiaiLNS_15FloatRoundStyleE2EEESH_S1I_JEEENS4_5SM1004TMEM4LOAD26SM100_TMEM_LOAD_32dp32b64xESY_NSZ_INS10_ILi2ELi4ELi3EEES13_NSR_INS5_IJS14_SF_EEENS5_IJSF_SB_EEEEEEENS4_39AutoVectorizingCopyWithAssumedAlignmentILi128EEENS4_14SM90_TMA_STOREES1X_S1Z_S1Z_EEEvvEEEEvNT_6ParamsE)
        /*0efc*/ 	.short	0x0380
        /*0efe*/ 	.short	0x0800


	//----- nvinfo : EIATTR_SW_WAR
	.align		4
.L_55:
        /*0f00*/ 	.byte	0x04, 0x36
        /*0f02*/ 	.short	(.L_57 - .L_56)
.L_56:
        /*0f04*/ 	.word	0x00000008
.L_57:


//--------------------- .nv.callgraph             --------------------------
	.section	.nv.callgraph,"",@"SHT_CUDA_CALLGRAPH"
	.align	4
	.sectionentsize	8
	.align		4
        /*0000*/ 	.word	0x00000000
	.align		4
        /*0004*/ 	.word	0xffffffff
	.align		4
        /*0008*/ 	.word	index@(_ZN7cutlass13device_kernelINS_4gemm6kernel13GemmUniversalIN4cute5tupleIJiiiiEEENS1_10collective13CollectiveMmaINS1_35MainloopSm100TmaUmmaWarpSpecializedILi34ELi2ELi4ENS5_IJNS4_1CILi1EEESB_SB_EEEEENS5_IJNSA_ILi128EEENSA_ILi64EEENSA_ILi32EEEEEEaNS5_IJlSB_lEEEaSI_NS4_8TiledMMAINS4_8MMA_AtomIJNS4_15SM100_MMA_S8_SSIaaiLi128ELi64ELNS4_4UMMA5MajorE0ELSN_0ELNSM_8SaturateE0EEEEEENS4_6LayoutISC_NS5_IJNSA_ILi0EEESS_SS_EEEEENS5_IJNS4_10UnderscoreESV_SV_EEEEENS4_13SM90_TMA_LOADENS4_14ComposedLayoutINS4_7SwizzleILi1ELi4ELi3EEENS4_18smem_ptr_flag_bitsILi8EEENSR_INS5_IJNSA_ILi8EEESG_EEENS5_IJSG_SB_EEEEEEEvNS4_8identityESY_S18_vS19_EENS_8epilogue10collective18CollectiveEpilogueINS1B_23Sm100TmaWarpSpecializedILi1ELi1ELi64ELb0ELb0EEEJSH_NS5_IJNSR_ISE_SB_EENSR_ISF_SB_EEEEEaSI_aSI_NS1B_6fusion15FusionCallbacksIS1F_NS1J_17LinearCombinationIaiaiLNS_15FloatRoundStyleE2EEESH_S1I_JEEENS4_5SM1004TMEM4LOAD26SM100_TMEM_LOAD_32dp32b64xESY_NSZ_INS10_ILi2ELi4ELi3EEES13_NSR_INS5_IJS14_SF_EEENS5_IJSF_SB_EEEEEEENS4_39AutoVectorizingCopyWithAssumedAlignmentILi128EEENS4_14SM90_TMA_STOREES1X_S1Z_S1Z_EEEvvEEEEvNT_6ParamsE)
	.align		4
        /*000c*/ 	.word	index@(__assertfail)
	.align		4
        /*0010*/ 	.word	0x00000000
	.align		4
        /*0014*/ 	.word	0xfffffffe
	.align		4
        /*0018*/ 	.word	0x00000000
	.align		4
        /*001c*/ 	.word	0xfffffffd
	.align		4
        /*0020*/ 	.word	0x00000000
	.align		4
        /*0024*/ 	.word	0xfffffffc


//--------------------- .nv.constant4             --------------------------
	.section	.nv.constant4,"a",@progbits
	.align	8
	.align		8
.nv.constant4:
        /*0000*/ 	.dword	__assertfail
	.align		8
        /*0008*/ 	.dword	__unnamed_1
	.align		8
        /*0010*/ 	.dword	__unnamed_2
	.align		8
        /*0018*/ 	.dword	_ZN40_INTERNAL_dcbf55e5_4_k_cu_ed431c27_321784cuda3std3__45__cpo5beginE
	.align		8
        /*0020*/ 	.dword	_ZN40_INTERNAL_dcbf55e5_4_k_cu_ed431c27_321784cuda3std3__45__cpo3endE
	.align		8
        /*0028*/ 	.dword	_ZN40_INTERNAL_dcbf55e5_4_k_cu_ed431c27_321784cuda3std3__45__cpo6cbeginE
	.align		8
        /*0030*/ 	.dword	_ZN40_INTERNAL_dcbf55e5_4_k_cu_ed431c27_321784cuda3std3__45__cpo4cendE
	.align		8
        /*0038*/ 	.dword	_ZN40_INTERNAL_dcbf55e5_4_k_cu_ed431c27_321784cuda3std3__442_GLOBAL__N__dcbf55e5_4_k_cu_ed431c27_321786ignoreE
	.align		8
        /*0040*/ 	.dword	_ZN40_INTERNAL_dcbf55e5_4_k_cu_ed431c27_321784cuda3std3__419piecewise_constructE
	.align		8
        /*0048*/ 	.dword	_ZN40_INTERNAL_dcbf55e5_4_k_cu_ed431c27_321784cuda3std3__48in_placeE
	.align		8
        /*0050*/ 	.dword	_ZN40_INTERNAL_dcbf55e5_4_k_cu_ed431c27_321784cuda3std6ranges3__45__cpo4swapE
	.align		8
        /*0058*/ 	.dword	_ZN40_INTERNAL_dcbf55e5_4_k_cu_ed431c27_321784cuda3std6ranges3__45__cpo9iter_moveE
	.align		8
        /*0060*/ 	.dword	_ZN40_INTERNAL_dcbf55e5_4_k_cu_ed431c27_321784cute7productE
	.align		8
        /*0068*/ 	.dword	_ZN40_INTERNAL_dcbf55e5_4_k_cu_ed431c27_321784cute1_E
	.align		8
        /*0070*/ 	.dword	$str$25
	.align		8
        /*0078*/ 	.dword	$str$26
	.align		8
        /*0080*/ 	.dword	$str$27
	.align		8
        /*0088*/ 	.dword	$str$28


//--------------------- .text._ZN7cutlass13device_kernelINS_4gemm6kernel13GemmUniversalIN4cute5tupleIJiiiiEEENS1_10collective13CollectiveMmaINS1_35MainloopSm100TmaUmmaWarpSpecializedILi34ELi2ELi4ENS5_IJNS4_1CILi1EEESB_SB_EEEEENS5_IJNSA_ILi128EEENSA_ILi64EEENSA_ILi32EEEEEEaNS5_IJlSB_lEEEaSI_NS4_8TiledMMAINS4_8MMA_AtomIJNS4_15SM100_MMA_S8_SSIaaiLi128ELi64ELNS4_4UMMA5MajorE0ELSN_0ELNSM_8SaturateE0EEEEEENS4_6LayoutISC_NS5_IJNSA_ILi0EEESS_SS_EEEEENS5_IJNS4_10UnderscoreESV_SV_EEEEENS4_13SM90_TMA_LOADENS4_14ComposedLayoutINS4_7SwizzleILi1ELi4ELi3EEENS4_18smem_ptr_flag_bitsILi8EEENSR_INS5_IJNSA_ILi8EEESG_EEENS5_IJSG_SB_EEEEEEEvNS4_8identityESY_S18_vS19_EENS_8epilogue10collective18CollectiveEpilogueINS1B_23Sm100TmaWarpSpecializedILi1ELi1ELi64ELb0ELb0EEEJSH_NS5_IJNSR_ISE_SB_EENSR_ISF_SB_EEEEEaSI_aSI_NS1B_6fusion15FusionCallbacksIS1F_NS1J_17LinearCombinationIaiaiLNS_15FloatRoundStyleE2EEESH_S1I_JEEENS4_5SM1004TMEM4LOAD26SM100_TMEM_LOAD_32dp32b64xESY_NSZ_INS10_ILi2ELi4ELi3EEES13_NSR_INS5_IJS14_SF_EEENS5_IJSF_SB_EEEEEEENS4_39AutoVectorizingCopyWithAssumedAlignmentILi128EEENS4_14SM90_TMA_STOREES1X_S1Z_S1Z_EEEvvEEEEvNT_6ParamsE --------------------------
	.section	.text._ZN7cutlass13device_kernelINS_4gemm6kernel13GemmUniversalIN4cute5tupleIJiiiiEEENS1_10collective13CollectiveMmaINS1_35MainloopSm100TmaUmmaWarpSpecializedILi34ELi2ELi4ENS5_IJNS4_1CILi1EEESB_SB_EEEEENS5_IJNSA_ILi128EEENSA_ILi64EEENSA_ILi32EEEEEEaNS5_IJlSB_lEEEaSI_NS4_8TiledMMAINS4_8MMA_AtomIJNS4_15SM100_MMA_S8_SSIaaiLi128ELi64ELNS4_4UMMA5MajorE0ELSN_0ELNSM_8SaturateE0EEEEEENS4_6LayoutISC_NS5_IJNSA_ILi0EEESS_SS_EEEEENS5_IJNS4_10UnderscoreESV_SV_EEEEENS4_13SM90_TMA_LOADENS4_14ComposedLayoutINS4_7SwizzleILi1ELi4ELi3EEENS4_18smem_ptr_flag_bitsILi8EEENSR_INS5_IJNSA_ILi8EEESG_EEENS5_IJSG_SB_EEEEEEEvNS4_8identityESY_S18_vS19_EENS_8epilogue10collective18CollectiveEpilogueINS1B_23Sm100TmaWarpSpecializedILi1ELi1ELi64ELb0ELb0EEEJSH_NS5_IJNSR_ISE_SB_EENSR_ISF_SB_EEEEEaSI_aSI_NS1B_6fusion15FusionCallbacksIS1F_NS1J_17LinearCombinationIaiaiLNS_15FloatRoundStyleE2EEESH_S1I_JEEENS4_5SM1004TMEM4LOAD26SM100_TMEM_LOAD_32dp32b64xESY_NSZ_INS10_ILi2ELi4ELi3EEES13_NSR_INS5_IJS14_SF_EEENS5_IJSF_SB_EEEEEEENS4_39AutoVectorizingCopyWithAssumedAlignmentILi128EEENS4_14SM90_TMA_STOREES1X_S1Z_S1Z_EEEvvEEEEvNT_6ParamsE,"ax",@progbits
	.align	128
.text._ZN7cutlass13device_kernelINS_4gemm6kernel13GemmUniversalIN4cute5tupleIJiiiiEEENS1_10collective13CollectiveMmaINS1_35MainloopSm100TmaUmmaWarpSpecializedILi34ELi2ELi4ENS5_IJNS4_1CILi1EEESB_SB_EEEEENS5_IJNSA_ILi128EEENSA_ILi64EEENSA_ILi32EEEEEEaNS5_IJlSB_lEEEaSI_NS4_8TiledMMAINS4_8MMA_AtomIJNS4_15SM100_MMA_S8_SSIaaiLi128ELi64ELNS4_4UMMA5MajorE0ELSN_0ELNSM_8SaturateE0EEEEEENS4_6LayoutISC_NS5_IJNSA_ILi0EEESS_SS_EEEEENS5_IJNS4_10UnderscoreESV_SV_EEEEENS4_13SM90_TMA_LOADENS4_14ComposedLayoutINS4_7SwizzleILi1ELi4ELi3EEENS4_18smem_ptr_flag_bitsILi8EEENSR_INS5_IJNSA_ILi8EEESG_EEENS5_IJSG_SB_EEEEEEEvNS4_8identityESY_S18_vS19_EENS_8epilogue10collective18CollectiveEpilogueINS1B_23Sm100TmaWarpSpecializedILi1ELi1ELi64ELb0ELb0EEEJSH_NS5_IJNSR_ISE_SB_EENSR_ISF_SB_EEEEEaSI_aSI_NS1B_6fusion15FusionCallbacksIS1F_NS1J_17LinearCombinationIaiaiLNS_15FloatRoundStyleE2EEESH_S1I_JEEENS4_5SM1004TMEM4LOAD26SM100_TMEM_LOAD_32dp32b64xESY_NSZ_INS10_ILi2ELi4ELi3EEES13_NSR_INS5_IJS14_SF_EEENS5_IJSF_SB_EEEEEEENS4_39AutoVectorizingCopyWithAssumedAlignmentILi128EEENS4_14SM90_TMA_STOREES1X_S1Z_S1Z_EEEvvEEEEvNT_6ParamsE:
        .type           _ZN7cutlass13device_kernelINS_4gemm6kernel13GemmUniversalIN4cute5tupleIJiiiiEEENS1_10collective13CollectiveMmaINS1_35MainloopSm100TmaUmmaWarpSpecializedILi34ELi2ELi4ENS5_IJNS4_1CILi1EEESB_SB_EEEEENS5_IJNSA_ILi128EEENSA_ILi64EEENSA_ILi32EEEEEEaNS5_IJlSB_lEEEaSI_NS4_8TiledMMAINS4_8MMA_AtomIJNS4_15SM100_MMA_S8_SSIaaiLi128ELi64ELNS4_4UMMA5MajorE0ELSN_0ELNSM_8SaturateE0EEEEEENS4_6LayoutISC_NS5_IJNSA_ILi0EEESS_SS_EEEEENS5_IJNS4_10UnderscoreESV_SV_EEEEENS4_13SM90_TMA_LOADENS4_14ComposedLayoutINS4_7SwizzleILi1ELi4ELi3EEENS4_18smem_ptr_flag_bitsILi8EEENSR_INS5_IJNSA_ILi8EEESG_EEENS5_IJSG_SB_EEEEEEEvNS4_8identityESY_S18_vS19_EENS_8epilogue10collective18CollectiveEpilogueINS1B_23Sm100TmaWarpSpecializedILi1ELi1ELi64ELb0ELb0EEEJSH_NS5_IJNSR_ISE_SB_EENSR_ISF_SB_EEEEEaSI_aSI_NS1B_6fusion15FusionCallbacksIS1F_NS1J_17LinearCombinationIaiaiLNS_15FloatRoundStyleE2EEESH_S1I_JEEENS4_5SM1004TMEM4LOAD26SM100_TMEM_LOAD_32dp32b64xESY_NSZ_INS10_ILi2ELi4ELi3EEES13_NSR_INS5_IJS14_SF_EEENS5_IJSF_SB_EEEEEEENS4_39AutoVectorizingCopyWithAssumedAlignmentILi128EEENS4_14SM90_TMA_STOREES1X_S1Z_S1Z_EEEvvEEEEvNT_6ParamsE,@function
        .size           _ZN7cutlass13device_kernelINS_4gemm6kernel13GemmUniversalIN4cute5tupleIJiiiiEEENS1_10collective13CollectiveMmaINS1_35MainloopSm100TmaUmmaWarpSpecializedILi34ELi2ELi4ENS5_IJNS4_1CILi1EEESB_SB_EEEEENS5_IJNSA_ILi128EEENSA_ILi64EEENSA_ILi32EEEEEEaNS5_IJlSB_lEEEaSI_NS4_8TiledMMAINS4_8MMA_AtomIJNS4_15SM100_MMA_S8_SSIaaiLi128ELi64ELNS4_4UMMA5MajorE0ELSN_0ELNSM_8SaturateE0EEEEEENS4_6LayoutISC_NS5_IJNSA_ILi0EEESS_SS_EEEEENS5_IJNS4_10UnderscoreESV_SV_EEEEENS4_13SM90_TMA_LOADENS4_14ComposedLayoutINS4_7SwizzleILi1ELi4ELi3EEENS4_18smem_ptr_flag_bitsILi8EEENSR_INS5_IJNSA_ILi8EEESG_EEENS5_IJSG_SB_EEEEEEEvNS4_8identityESY_S18_vS19_EENS_8epilogue10collective18CollectiveEpilogueINS1B_23Sm100TmaWarpSpecializedILi1ELi1ELi64ELb0ELb0EEEJSH_NS5_IJNSR_ISE_SB_EENSR_ISF_SB_EEEEEaSI_aSI_NS1B_6fusion15FusionCallbacksIS1F_NS1J_17LinearCombinationIaiaiLNS_15FloatRoundStyleE2EEESH_S1I_JEEENS4_5SM1004TMEM4LOAD26SM100_TMEM_LOAD_32dp32b64xESY_NSZ_INS10_ILi2ELi4ELi3EEES13_NSR_INS5_IJS14_SF_EEENS5_IJSF_SB_EEEEEEENS4_39AutoVectorizingCopyWithAssumedAlignmentILi128EEENS4_14SM90_TMA_STOREES1X_S1Z_S1Z_EEEvvEEEEvNT_6ParamsE,(.L_x_219 - _ZN7cutlass13device_kernelINS_4gemm6kernel13GemmUniversalIN4cute5tupleIJiiiiEEENS1_10collective13CollectiveMmaINS1_35MainloopSm100TmaUmmaWarpSpecializedILi34ELi2ELi4ENS5_IJNS4_1CILi1EEESB_SB_EEEEENS5_IJNSA_ILi128EEENSA_ILi64EEENSA_ILi32EEEEEEaNS5_IJlSB_lEEEaSI_NS4_8TiledMMAINS4_8MMA_AtomIJNS4_15SM100_MMA_S8_SSIaaiLi128ELi64ELNS4_4UMMA5MajorE0ELSN_0ELNSM_8SaturateE0EEEEEENS4_6LayoutISC_NS5_IJNSA_ILi0EEESS_SS_EEEEENS5_IJNS4_10UnderscoreESV_SV_EEEEENS4_13SM90_TMA_LOADENS4_14ComposedLayoutINS4_7SwizzleILi1ELi4ELi3EEENS4_18smem_ptr_flag_bitsILi8EEENSR_INS5_IJNSA_ILi8EEESG_EEENS5_IJSG_SB_EEEEEEEvNS4_8identityESY_S18_vS19_EENS_8epilogue10collective18CollectiveEpilogueINS1B_23Sm100TmaWarpSpecializedILi1ELi1ELi64ELb0ELb0EEEJSH_NS5_IJNSR_ISE_SB_EENSR_ISF_SB_EEEEEaSI_aSI_NS1B_6fusion15FusionCallbacksIS1F_NS1J_17LinearCombinationIaiaiLNS_15FloatRoundStyleE2EEESH_S1I_JEEENS4_5SM1004TMEM4LOAD26SM100_TMEM_LOAD_32dp32b64xESY_NSZ_INS10_ILi2ELi4ELi3EEES13_NSR_INS5_IJS14_SF_EEENS5_IJSF_SB_EEEEEEENS4_39AutoVectorizingCopyWithAssumedAlignmentILi128EEENS4_14SM90_TMA_STOREES1X_S1Z_S1Z_EEEvvEEEEvNT_6ParamsE)
        .other          _ZN7cutlass13device_kernelINS_4gemm6kernel13GemmUniversalIN4cute5tupleIJiiiiEEENS1_10collective13CollectiveMmaINS1_35MainloopSm100TmaUmmaWarpSpecializedILi34ELi2ELi4ENS5_IJNS4_1CILi1EEESB_SB_EEEEENS5_IJNSA_ILi128EEENSA_ILi64EEENSA_ILi32EEEEEEaNS5_IJlSB_lEEEaSI_NS4_8TiledMMAINS4_8MMA_AtomIJNS4_15SM100_MMA_S8_SSIaaiLi128ELi64ELNS4_4UMMA5MajorE0ELSN_0ELNSM_8SaturateE0EEEEEENS4_6LayoutISC_NS5_IJNSA_ILi0EEESS_SS_EEEEENS5_IJNS4_10UnderscoreESV_SV_EEEEENS4_13SM90_TMA_LOADENS4_14ComposedLayoutINS4_7SwizzleILi1ELi4ELi3EEENS4_18smem_ptr_flag_bitsILi8EEENSR_INS5_IJNSA_ILi8EEESG_EEENS5_IJSG_SB_EEEEEEEvNS4_8identityESY_S18_vS19_EENS_8epilogue10collective18CollectiveEpilogueINS1B_23Sm100TmaWarpSpecializedILi1ELi1ELi64ELb0ELb0EEEJSH_NS5_IJNSR_ISE_SB_EENSR_ISF_SB_EEEEEaSI_aSI_NS1B_6fusion15FusionCallbacksIS1F_NS1J_17LinearCombinationIaiaiLNS_15FloatRoundStyleE2EEESH_S1I_JEEENS4_5SM1004TMEM4LOAD26SM100_TMEM_LOAD_32dp32b64xESY_NSZ_INS10_ILi2ELi4ELi3EEES13_NSR_INS5_IJS14_SF_EEENS5_IJSF_SB_EEEEEEENS4_39AutoVectorizingCopyWithAssumedAlignmentILi128EEENS4_14SM90_TMA_STOREES1X_S1Z_S1Z_EEEvvEEEEvNT_6ParamsE,@"STO_CUDA_ENTRY STV_DEFAULT"
_ZN7cutlass13device_kernelINS_4gemm6kernel13GemmUniversalIN4cute5tupleIJiiiiEEENS1_10collective13CollectiveMmaINS1_35MainloopSm100TmaUmmaWarpSpecializedILi34ELi2ELi4ENS5_IJNS4_1CILi1EEESB_SB_EEEEENS5_IJNSA_ILi128EEENSA_ILi64EEENSA_ILi32EEEEEEaNS5_IJlSB_lEEEaSI_NS4_8TiledMMAINS4_8MMA_AtomIJNS4_15SM100_MMA_S8_SSIaaiLi128ELi64ELNS4_4UMMA5MajorE0ELSN_0ELNSM_8SaturateE0EEEEEENS4_6LayoutISC_NS5_IJNSA_ILi0EEESS_SS_EEEEENS5_IJNS4_10UnderscoreESV_SV_EEEEENS4_13SM90_TMA_LOADENS4_14ComposedLayoutINS4_7SwizzleILi1ELi4ELi3EEENS4_18smem_ptr_flag_bitsILi8EEENSR_INS5_IJNSA_ILi8EEESG_EEENS5_IJSG_SB_EEEEEEEvNS4_8identityESY_S18_vS19_EENS_8epilogue10collective18CollectiveEpilogueINS1B_23Sm100TmaWarpSpecializedILi1ELi1ELi64ELb0ELb0EEEJSH_NS5_IJNSR_ISE_SB_EENSR_ISF_SB_EEEEEaSI_aSI_NS1B_6fusion15FusionCallbacksIS1F_NS1J_17LinearCombinationIaiaiLNS_15FloatRoundStyleE2EEESH_S1I_JEEENS4_5SM1004TMEM4LOAD26SM100_TMEM_LOAD_32dp32b64xESY_NSZ_INS10_ILi2ELi4ELi3EEES13_NSR_INS5_IJS14_SF_EEENS5_IJSF_SB_EEEEEEENS4_39AutoVectorizingCopyWithAssumedAlignmentILi128EEENS4_14SM90_TMA_STOREES1X_S1Z_S1Z_EEEvvEEEEvNT_6ParamsE:
[----:B------:R-:W1:Y:S01]  /*0000*/  LDC R1, c[0x0][0x37c] ;  /* 0x0000df00ff017b82 */ /* 0x000e620000000800 */
[----:B------:R-:W2:Y:S01]  /*0010*/  S2R R176, SR_TID.X ;  /* 0x0000000000b07919 */ /* 0x000ea20000002100 */
[----:B------:R-:W3:Y:S01]  /*0020*/  LDCU.64 UR4, c[0x0][0x890] ;  /* 0x00011200ff0477ac */ /* 0x000ee20008000a00 */
[----:B------:R-:W-:Y:S02]  /*0030*/  PRMT R168, RZ, 0x7610, R168 ;  /* 0x00007610ffa87816 */ /* 0x000fe400000000a8 */
[----:B------:R-:W-:Y:S01]  /*0040*/  ELECT P5, URZ, PT ;  /* 0x0000000000ff782f */ /* 0x000fe200038a0000 */
[----:B------:R-:W4:Y:S01]  /*0050*/  LDCU.64 UR40, c[0x0][0x358] ;  /* 0x00006b00ff2877ac */ /* 0x000f220008000a00 */
[----:B---3--:R-:W-:-:S04]  /*0060*/  UISETP.NE.U32.AND UP0, UPT, UR4, URZ, UPT ;  /* 0x000000ff0400728c */ /* 0x008fc8000bf05070 */
[----:B------:R-:W-:Y:S01]  /*0070*/  UISETP.NE.AND.EX UP0, UPT, UR5, URZ, UPT, UP0 ;  /* 0x000000ff0500728c */ /* 0x000fe2000bf05300 */
[----:B--2---:R-:W-:-:S05]  /*0080*/  SHF.R.U32.HI R181, RZ, 0x5, R176 ;  /* 0x00000005ffb57819 */ /* 0x004fca00000116b0 */
[----:B------:R-:W2:Y:S02]  /*0090*/  SHFL.IDX PT, R0, R181, RZ, 0x1f ;  /* 0x00001fffb5007589 */ /* 0x000ea400000e0000 */
[----:B--2---:R-:W-:Y:S01]  /*00a0*/  R2UR UR8, R0 ;  /* 0x00000000000872ca */ /* 0x004fe200000e0000 */
[----:B-1--4-:R-:W-:-:S14]  /*00b0*/  BRA.U UP0, `(.L_x_0) ;  /* 0x00000001002c7547 */ /* 0x012fdc000b800000 */
[----:B------:R-:W1:Y:S02]  /*00c0*/  LDCU.64 UR6, c[0x0][0x888] ;  /* 0x00011100ff0677ac */ /* 0x000e640008000a00 */
[----:B-1----:R-:W-:-:S04]  /*00d0*/  UISETP.NE.U32.AND UP0, UPT, UR6, URZ, UPT ;  /* 0x000000ff0600728c */ /* 0x002fc8000bf05070 */
[----:B------:R-:W-:-:S09]  /*00e0*/  UISETP.NE.AND.EX UP0, UPT, UR7, URZ, UPT, UP0 ;  /* 0x000000ff0700728c */ /* 0x000fd2000bf05300 */
[----:B------:R-:W-:Y:S05]  /*00f0*/  BRA.U !UP0, `(.L_x_1) ;  /* 0x0000000108107547 */ /* 0x000fea000b800000 */
[----:B------:R-:W1:Y:S02]  /*0100*/  LDC.64 R80, c[0x0][0x888] ;  /* 0x00022200ff507b82 */ /* 0x000e640000000a00 */
[----:B-1----:R1:W5:Y:S01]  /*0110*/  LDG.E R80, desc[UR40][R80.64] ;  /* 0x0000002850507981 */ /* 0x002362000c1e1900 */
[----:B------:R-:W-:Y:S01]  /*0120*/  HFMA2 R168, -RZ, RZ, 0, 5.9604644775390625e-08 ;  /* 0x00000001ffa87431 */ /* 0x000fe200000001ff */
[----:B------:R-:W-:Y:S05]  /*0130*/  BRA `(.L_x_0) ;  /* 0x00000000000c7947 */ /* 0x000fea0003800000 */
.L_x_1:
[----:B------:R-:W1:Y:S01]  /*0140*/  LDCU UR6, c[0x0][0x880] ;  /* 0x00011000ff0677ac */ /* 0x000e620008000800 */
[----:B------:R-:W-:Y:S01]  /*0150*/  HFMA2 R168, -RZ, RZ, 0, 5.9604644775390625e-08 ;  /* 0x00000001ffa87431 */ /* 0x000fe200000001ff */
[----:B-1----:R-:W-:-:S07]  /*0160*/  MOV R80, UR6 ;  /* 0x0000000600507c02 */ /* 0x002fce0008000f00 */
.L_x_0:
[----:B------:R-:W2:Y:S02]  /*0170*/  LDCU.64 UR6, c[0x0][0x8b0] ;  /* 0x00011600ff0677ac */ /* 0x000ea40008000a00 */
[----:B--2---:R-:W-:-:S04]  /*0180*/  UISETP.NE.U32.AND UP0, UPT, UR6, URZ, UPT ;  /* 0x000000ff0600728c */ /* 0x004fc8000bf05070 */
[----:B------:R-:W-:-:S09]  /*0190*/  UISETP.NE.AND.EX UP0, UPT, UR7, URZ, UPT, UP0 ;  /* 0x000000ff0700728c */ /* 0x000fd2000bf05300 */
[----:B------:R-:W-:Y:S05]  /*01a0*/  BRA.U UP0, `(.L_x_2) ;  /* 0x0000000100247547 */ /* 0x000fea000b800000 */
[----:B------:R-:W2:Y:S02]  /*01b0*/  LDCU.64 UR6, c[0x0][0x8a8] ;  /* 0x00011500ff0677ac */ /* 0x000ea40008000a00 */
[----:B--2---:R-:W-:-:S04]  /*01c0*/  UISETP.NE.U32.AND UP0, UPT, UR6, URZ, UPT ;  /* 0x000000ff0600728c */ /* 0x004fc8000bf05070 */
[----:B------:R-:W-:-:S09]  /*01d0*/  UISETP.NE.AND.EX UP0, UPT, UR7, URZ, UPT, UP0 ;  /* 0x000000ff0700728c */ /* 0x000fd2000bf05300 */
[----:B------:R-:W-:Y:S05]  /*01e0*/  BRA.U !UP0, `(.L_x_3) ;  /* 0x00000001080c7547 */ /* 0x000fea000b800000 */
[----:B------:R-:W2:Y:S02]  /*01f0*/  LDC.64 R78, c[0x0][0x8a8] ;  /* 0x00022a00ff4e7b82 */ /* 0x000ea40000000a00 */
[----:B--2---:R2:W5:Y:S01]  /*0200*/  LDG.E R78, desc[UR40][R78.64] ;  /* 0x000000284e4e7981 */ /* 0x004562000c1e1900 */
[----:B------:R-:W-:Y:S05]  /*0210*/  BRA `(.L_x_2) ;  /* 0x0000000000087947 */ /* 0x000fea0003800000 */
.L_x_3:
[----:B------:R-:W2:Y:S02]  /*0220*/  LDCU UR6, c[0x0][0x8a0] ;  /* 0x00011400ff0677ac */ /* 0x000ea40008000800 */
[----:B--2---:R-:W-:Y:S02]  /*0230*/  MOV R78, UR6 ;  /* 0x00000006004e7c02 */ /* 0x004fe40008000f00 */
.L_x_2:
[----:B------:R-:W-:Y:S01]  /*0240*/  IMAD.U32 R0, RZ, RZ, UR8 ;  /* 0x00000008ff007e24 */ /* 0x000fe2000f8e00ff */
[----:B------:R-:W-:Y:S04]  /*0250*/  BSSY.RECONVERGENT B0, `(.L_x_4) ;  /* 0x000000c000007945 */ /* 0x000fe80003800200 */
[C---:B------:R-:W-:Y:S02]  /*0260*/  ISETP.NE.OR P1, PT, R0.reuse, 0x1, !P5 ;  /* 0x000000010000780c */ /* 0x040fe40006f25670 */
[----:B------:R-:W-:-:S11]  /*0270*/  ISETP.NE.OR P0, PT, R0, 0x3, !P5 ;  /* 0x000000030000780c */ /* 0x000fd60006f05670 */
[----:B------:R-:W-:Y:S05]  /*0280*/  @P1 BRA `(.L_x_5) ;  /* 0x0000000000201947 */ /* 0x000fea0003800000 */
[----:B------:R-:W3:Y:S02]  /*0290*/  LDCU.64 UR6, c[0x0][0x348] ;  /* 0x00006900ff0677ac */ /* 0x000ee40008000a00 */
[----:B---3--:R-:W-:Y:S02]  /*02a0*/  UIADD3 UR10, UP1, UPT, UR6, 0x80, URZ ;  /* 0x00000080060a7890 */ /* 0x008fe4000ff3e0ff */
[----:B------:R-:W-:Y:S02]  /*02b0*/  UIADD3 UR6, UP0, UPT, UR6, 0x180, URZ ;  /* 0x0000018006067890 */ /* 0x000fe4000ff1e0ff */
[----:B------:R-:W-:Y:S02]  /*02c0*/  UIADD3.X UR11, UPT, UPT, URZ, UR7, URZ, UP1, !UPT ;  /* 0x00000007ff0b7290 */ /* 0x000fe40008ffe4ff */
[----:B------:R-:W-:-:S07]  /*02d0*/  UIADD3.X UR7, UPT, UPT, URZ, UR7, URZ, UP0, !UPT ;  /* 0x00000007ff077290 */ /* 0x000fce00087fe4ff */
[----:B------:R3:W-:Y:S02]  /*02e0*/  UTMACCTL.PF [UR10] ;  /* 0x000000000a0079b9 */ /* 0x0007e40008040000 */
[----:B------:R3:W-:Y:S02]  /*02f0*/  UTMACCTL.PF [UR6] ;  /* 0x00000000060079b9 */ /* 0x0007e40008040000 */
[----:B---3--:R-:W-:Y:S01]  /*0300*/  NOP ;  /* 0x0000000000007918 */ /* 0x008fe20000000000 */
.L_x_5:
[----:B------:R-:W-:Y:S05]  /*0310*/  BSYNC.RECONVERGENT B0 ;  /* 0x0000000000007941 */ /* 0x000fea0003800200 */
.L_x_4:
[----:B------:R-:W-:Y:S04]  /*0320*/  BSSY.RECONVERGENT B0, `(.L_x_6) ;  /* 0x000000a000007945 */ /* 0x000fe80003800200 */
        /* <DEDUP_REMOVED lines=9> */
.L_x_7:
[----:B------:R-:W-:Y:S05]  /*03c0*/  BSYNC.RECONVERGENT B0 ;  /* 0x0000000000007941 */ /* 0x000fea0003800200 */
.L_x_6:
[----:B------:R-:W3:Y:S01]  /*03d0*/  LDCU.64 UR6, c[0x0][0x888] ;  /* 0x00011100ff0677ac */ /* 0x000ee20008000a00 */
[----:B------:R-:W-:Y:S02]  /*03e0*/  UISETP.EQ.U32.AND UP1, UPT, UR4, URZ, UPT ;  /* 0x000000ff0400728c */ /* 0x000fe4000bf22070 */
[----:B------:R-:W-:Y:S02]  /*03f0*/  UPLOP3.LUT UP2, UPT, UPT, UPT, UPT, 0x80, 0x8 ;  /* 0x000000000008789c */ /* 0x000fe40003f4f070 */
[----:B---3--:R-:W-:-:S04]  /*0400*/  UISETP.NE.U32.AND UP0, UPT, UR6, URZ, UPT ;  /* 0x000000ff0600728c */ /* 0x008fc8000bf05070 */
[----:B------:R-:W-:-:S04]  /*0410*/  UISETP.NE.AND.EX UP0, UPT, UR7, URZ, UPT, UP0 ;  /* 0x000000ff0700728c */ /* 0x000fc8000bf05300 */
[----:B------:R-:W-:-:S04]  /*0420*/  UISETP.EQ.OR.EX UP3, UPT, UR5, URZ, !UP0, UP1 ;  /* 0x000000ff0500728c */ /* 0x000fc8000c762710 */
[----:B------:R-:W-:-:S05]  /*0430*/  UP2UR UR44, UPR, URZ, 0x8 ;  /* 0x00000008ff2c7883 */ /* 0x000fca0008000000 */
[----:B------:R-:W-:Y:S07]  /*0440*/  BRA.U !UP3, `(.L_x_8) ;  /* 0x000000010b207547 */ /* 0x000fee000b800000 */
[----:B-----5:R-:W-:Y:S01]  /*0450*/  R2UR UR6, R80 ;  /* 0x00000000500672ca */ /* 0x020fe200000e0000 */
[----:B------:R-:W-:Y:S02]  /*0460*/  UISETP.NE.U32.AND UP2, UPT, UR4, URZ, UPT ;  /* 0x000000ff0400728c */ /* 0x000fe4000bf45070 */
[----:B------:R-:W-:Y:S02]  /*0470*/  USEL UR4, URZ, 0xffffffff, UP0 ;  /* 0xffffffffff047887 */ /* 0x000fe40008000000 */
[----:B------:R-:W-:-:S08]  /*0480*/  UISETP.NE.AND.EX UP2, UPT, UR5, URZ, UPT, UP2 ;  /* 0x000000ff0500728c */ /* 0x000fd0000bf45320 */
[----:B------:R-:W-:-:S04]  /*0490*/  UISETP.NE.AND UP1, UPT, UR6, URZ, UPT ;  /* 0x000000ff0600728c */ /* 0x000fc8000bf25270 */
[----:B------:R-:W-:-:S04]  /*04a0*/  @!UP2 USEL UR4, URZ, 0xffffffff, UP1 ;  /* 0xffffffffff04a887 */ /* 0x000fc80008800000 */
[----:B------:R-:W-:-:S04]  /*04b0*/  ULOP3.LUT UR4, UR4, 0x1, URZ, 0xc0, !UPT ;  /* 0x0000000104047892 */ /* 0x000fc8000f8ec0ff */
[----:B------:R-:W-:-:S11]  /*04c0*/  UISETP.NE.U32.AND UP2, UPT, UR4, 0x1, UPT ;  /* 0x000000010400788c */ /* 0x000fd6000bf45070 */
.L_x_8:
[----:B------:R-:W3:Y:S01]  /*04d0*/  SHFL.IDX PT, R2, R181, RZ, 0x1f ;  /* 0x00001fffb5027589 */ /* 0x000ee200000e0000 */
[----:B------:R-:W-:-:S04]  /*04e0*/  UISETP.NE.AND UP1, UPT, UR8, 0x2, UPT ;  /* 0x000000020800788c */ /* 0x000fc8000bf25270 */
[----:B------:R-:W-:Y:S01]  /*04f0*/  USEL UR13, URZ, 0x1, UP1 ;  /* 0x00000001ff0d7887 */ /* 0x000fe20008800000 */
[----:B---3--:R-:W-:-:S13]  /*0500*/  ISETP.NE.AND P0, PT, R2, RZ, PT ;  /* 0x000000ff0200720c */ /* 0x008fda0003f05270 */
[----:B------:R-:W-:Y:S05]  /*0510*/  @P0 BRA `(.L_x_9) ;  /* 0x0000000400440947 */ /* 0x000fea0003800000 */
[----:B------:R-:W-:Y:S01]  /*0520*/  ELECT P0, URZ, PT ;  /* 0x0000000000ff782f */ /* 0x000fe20003800000 */
[----:B------:R-:W-:-:S12]  /*0530*/  BSSY.RECONVERGENT B0, `(.L_x_9) ;  /* 0x000004f000007945 */ /* 0x000fd80003800200 */
[----:B------:R-:W-:Y:S05]  /*0540*/  @!P0 BRA `(.L_x_10) ;  /* 0x0000000400348947 */ /* 0x000fea0003800000 */
[----:B------:R-:W3:Y:S01]  /*0550*/  S2UR UR5, SR_CgaCtaId ;  /* 0x00000000000579c3 */ /* 0x000ee20000008800 */
[----:B------:R-:W-:Y:S01]  /*0560*/  UMOV UR6, 0x400 ;  /* 0x0000040000067882 */ /* 0x000fe20000000000 */
[----:B------:R-:W-:Y:S01]  /*0570*/  UMOV UR4, 0x1 ;  /* 0x0000000100047882 */ /* 0x000fe20000000000 */
[----:B---3--:R-:W-:Y:S02]  /*0580*/  ULEA UR5, UR5, UR6, 0x18 ;  /* 0x0000000605057291 */ /* 0x008fe4000f8ec0ff */
[----:B------:R-:W-:-:S04]  /*0590*/  UIADD3 UR6, UPT, UPT, -UR4, 0x100000, URZ ;  /* 0x0010000004067890 */ /* 0x000fc8000fffe1ff */
[----:B------:R-:W-:Y:S02]  /*05a0*/  USHF.L.U32 UR7, UR6, 0xb, URZ ;  /* 0x0000000b06077899 */ /* 0x000fe400080006ff */
[----:B------:R-:W-:Y:S01]  /*05b0*/  USHF.L.U32 UR6, UR6, 0x1, URZ ;  /* 0x0000000106067899 */ /* 0x000fe200080006ff */
[----:B------:R-:W3:Y:S11]  /*05c0*/  FENCE.VIEW.ASYNC.S ;  /* 0x00000000000073c6 */ /* 0x000ef60000000000 */
[----:B---3--:R3:W4:Y:S01]  /*05d0*/  SYNCS.EXCH.64 URZ, [UR5], UR6 ;  /* 0x0000000605ff75b2 */ /* 0x0087220008000100 */
[----:B------:R3:W1:Y:S01]  /*05e0*/  SYNCS.EXCH.64 URZ, [UR5+0x110], UR6 ;  /* 0x0001100605ff75b2 */ /* 0x0006620008000100 */
        /* <DEDUP_REMOVED lines=65> */
[----:B------:R3:W1:Y:S02]  /*0a00*/  SYNCS.EXCH.64 URZ, [UR5+0x218], UR6 ;  /* 0x0002180605ff75b2 */ /* 0x0006640008000100 */
[----:B---34-:R-:W-:Y:S01]  /*0a10*/  NOP ;  /* 0x0000000000007918 */ /* 0x018fe20000000000 */
.L_x_10:
[----:B------:R-:W-:Y:S05]  /*0a20*/  BSYNC.RECONVERGENT B0 ;  /* 0x0000000000007941 */ /* 0x000fea0003800200 */
.L_x_9:
[----:B------:R-:W3:Y:S01]  /*0a30*/  SHFL.IDX PT, R2, R181, RZ, 0x1f ;  /* 0x00001fffb5027589 */ /* 0x000ee200000e0000 */
[----:B------:R-:W-:Y:S01]  /*0a40*/  NOP ;  /* 0x0000000000007918 */ /* 0x000fe20000000000 */
[----:B---3--:R-:W-:-:S13]  /*0a50*/  ISETP.NE.AND P0, PT, R2, 0x1, PT ;  /* 0x000000010200780c */ /* 0x008fda0003f05270 */
[----:B------:R-:W-:Y:S05]  /*0a60*/  @P0 BRA `(.L_x_11) ;  /* 0x0000000000400947 */ /* 0x000fea0003800000 */
[----:B------:R-:W3:Y:S01]  /*0a70*/  S2UR UR6, SR_CgaCtaId ;  /* 0x00000000000679c3 */ /* 0x000ee20000008800 */
[----:B------:R-:W-:Y:S01]  /*0a80*/  UMOV UR7, 0x400 ;  /* 0x0000040000077882 */ /* 0x000fe20000000000 */
[----:B------:R-:W-:Y:S01]  /*0a90*/  UMOV UR5, 0x20 ;  /* 0x0000002000057882 */ /* 0x000fe20000000000 */
[----:B------:R-:W-:Y:S01]  /*0aa0*/  UMOV UR4, 0x80 ;  /* 0x0000008000047882 */ /* 0x000fe20000000000 */
[----:B------:R-:W-:-:S04]  /*0ab0*/  UIADD3 UR10, UPT, UPT, -UR5, 0x100000, URZ ;  /* 0x00100000050a7890 */ /* 0x000fc8000fffe1ff */
[----:B------:R-:W-:Y:S02]  /*0ac0*/  USHF.L.U32 UR11, UR10, 0xb, URZ ;  /* 0x0000000b0a0b7899 */ /* 0x000fe400080006ff */
[----:B------:R-:W-:Y:S02]  /*0ad0*/  USHF.L.U32 UR10, UR10, 0x1, URZ ;  /* 0x000000010a0a7899 */ /* 0x000fe400080006ff */
[----:B------:R-:W-:-:S04]  /*0ae0*/  UIADD3 UR4, UPT, UPT, -UR4, 0x100000, URZ ;  /* 0x0010000004047890 */ /* 0x000fc8000fffe1ff */
[----:B------:R-:W-:Y:S02]  /*0af0*/  USHF.L.U32 UR5, UR4, 0xb, URZ ;  /* 0x0000000b04057899 */ /* 0x000fe400080006ff */
[----:B------:R-:W-:Y:S01]  /*0b00*/  USHF.L.U32 UR4, UR4, 0x1, URZ ;  /* 0x0000000104047899 */ /* 0x000fe200080006ff */
[----:B------:R-:W-:Y:S01]  /*0b10*/  ELECT P0, URZ, PT ;  /* 0x0000000000ff782f */ /* 0x000fe20003800000 */
[----:B---3--:R-:W-:Y:S01]  /*0b20*/  ULEA UR6, UR6, UR7, 0x18 ;  /* 0x0000000706067291 */ /* 0x008fe2000f8ec0ff */
[----:B------:R-:W3:Y:S11]  /*0b30*/  FENCE.VIEW.ASYNC.S ;  /* 0x00000000000073c6 */ /* 0x000ef60000000000 */
[----:B---3--:R3:W4:Y:S01]  /*0b40*/  SYNCS.EXCH.64 URZ, [UR6+0x220], UR10 ;  /* 0x0002200a06ff75b2 */ /* 0x0087220008000100 */
[----:B------:R3:W1:Y:S01]  /*0b50*/  SYNCS.EXCH.64 URZ, [UR6+0x228], UR4 ;  /* 0x0002280406ff75b2 */ /* 0x0006620008000100 */
[----:B------:R-:W-:Y:S01]  /*0b60*/  NOP ;  /* 0x0000000000007918 */ /* 0x000fe20000000000 */
.L_x_11:
[----:B------:R-:W2:Y:S01]  /*0b70*/  SHFL.IDX PT, R2, R181, RZ, 0x1f ;  /* 0x00001fffb5027589 */ /* 0x000ea200000e0000 */
[----:B------:R-:W-:Y:S01]  /*0b80*/  NOP ;  /* 0x0000000000007918 */ /* 0x000fe20000000000 */
[----:B--2---:R-:W-:-:S13]  /*0b90*/  ISETP.NE.AND P0, PT, R2, 0x3, PT ;  /* 0x000000030200780c */ /* 0x004fda0003f05270 */
[----:B------:R-:W-:Y:S05]  /*0ba0*/  @P0 BRA `(.L_x_12) ;  /* 0x0000000000300947 */ /* 0x000fea0003800000 */
[----:B---3--:R-:W2:Y:S01]  /*0bb0*/  S2UR UR5, SR_CgaCtaId ;  /* 0x00000000000579c3 */ /* 0x008ea20000008800 */
[----:B------:R-:W-:Y:S01]  /*0bc0*/  UMOV UR6, 0x400 ;  /* 0x0000040000067882 */ /* 0x000fe20000000000 */
[----:B------:R-:W-:Y:S01]  /*0bd0*/  UMOV UR4, 0x20 ;  /* 0x0000002000047882 */ /* 0x000fe20000000000 */
[----:B------:R-:W-:Y:S01]  /*0be0*/  ELECT P0, URZ, PT ;  /* 0x0000000000ff782f */ /* 0x000fe20003800000 */
[----:B--2---:R-:W-:Y:S02]  /*0bf0*/  ULEA UR5, UR5, UR6, 0x18 ;  /* 0x0000000605057291 */ /* 0x004fe4000f8ec0ff */
[----:B------:R-:W-:-:S04]  /*0c00*/  UIADD3 UR6, UPT, UPT, -UR4, 0x100000, URZ ;  /* 0x0010000004067890 */ /* 0x000fc8000fffe1ff */
[----:B------:R-:W-:Y:S02]  /*0c10*/  USHF.L.U32 UR7, UR6, 0xb, URZ ;  /* 0x0000000b06077899 */ /* 0x000fe400080006ff */
[----:B------:R-:W-:Y:S01]  /*0c20*/  USHF.L.U32 UR6, UR6, 0x1, URZ ;  /* 0x0000000106067899 */ /* 0x000fe200080006ff */
[----:B------:R-:W2:Y:S11]  /*0c30*/  FENCE.VIEW.ASYNC.S ;  /* 0x00000000000073c6 */ /* 0x000eb60000000000 */
[----:B--2---:R2:W3:Y:S01]  /*0c40*/  SYNCS.EXCH.64 URZ, [UR5+0x230], UR6 ;  /* 0x0002300605ff75b2 */ /* 0x0044e20008000100 */
[----:B------:R2:W1:Y:S01]  /*0c50*/  SYNCS.EXCH.64 URZ, [UR5+0x238], UR6 ;  /* 0x0002380605ff75b2 */ /* 0x0004620008000100 */
[----:B------:R-:W-:Y:S01]  /*0c60*/  NOP ;  /* 0x0000000000007918 */ /* 0x000fe20000000000 */
.L_x_12:
[----:B------:R-:W4:Y:S01]  /*0c70*/  SHFL.IDX PT, R2, R181, RZ, 0x1f ;  /* 0x00001fffb5027589 */ /* 0x000f2200000e0000 */
[----:B------:R-:W-:Y:S01]  /*0c80*/  NOP ;  /* 0x0000000000007918 */ /* 0x000fe20000000000 */
[----:B----4-:R-:W-:-:S13]  /*0c90*/  ISETP.NE.AND P0, PT, R2, 0x4, PT ;  /* 0x000000040200780c */ /* 0x010fda0003f05270 */
[----:B------:R-:W-:Y:S05]  /*0ca0*/  @P0 BRA `(.L_x_13) ;  /* 0x00000000004c0947 */ /* 0x000fea0003800000 */
[----:B--23--:R-:W2:Y:S01]  /*0cb0*/  S2UR UR5, SR_CgaCtaId ;  /* 0x00000000000579c3 */ /* 0x00cea20000008800 */
[----:B------:R-:W-:Y:S01]  /*0cc0*/  UMOV UR7, 0x100 ;  /* 0x0000010000077882 */ /* 0x000fe20000000000 */
[----:B------:R-:W-:Y:S01]  /*0cd0*/  UMOV UR6, 0x400 ;  /* 0x0000040000067882 */ /* 0x000fe20000000000 */
[----:B------:R-:W-:Y:S01]  /*0ce0*/  USEL UR7, UR7, 0xe0, UP2 ;  /* 0x000000e007077887 */ /* 0x000fe20009000000 */
[----:B------:R-:W-:Y:S01]  /*0cf0*/  UMOV UR4, 0x1 ;  /* 0x0000000100047882 */ /* 0x000fe20000000000 */
[----:B------:R-:W-:Y:S01]  /*0d00*/  ELECT P0, URZ, PT ;  /* 0x0000000000ff782f */ /* 0x000fe20003800000 */
[----:B------:R-:W-:-:S04]  /*0d10*/  UIADD3 UR10, UPT, UPT, -UR4, 0x100000, URZ ;  /* 0x00100000040a7890 */ /* 0x000fc8000fffe1ff */
[----:B------:R-:W-:Y:S02]  /*0d20*/  USHF.L.U32 UR11, UR10, 0xb, URZ ;  /* 0x0000000b0a0b7899 */ /* 0x000fe400080006ff */
[----:B------:R-:W-:Y:S02]  /*0d30*/  USHF.L.U32 UR10, UR10, 0x1, URZ ;  /* 0x000000010a0a7899 */ /* 0x000fe400080006ff */
[----:B--2---:R-:W-:Y:S02]  /*0d40*/  ULEA UR5, UR5, UR6, 0x18 ;  /* 0x0000000605057291 */ /* 0x004fe4000f8ec0ff */
[----:B------:R-:W-:-:S04]  /*0d50*/  UIADD3 UR6, UPT, UPT, -UR7, 0x100000, URZ ;  /* 0x0010000007067890 */ /* 0x000fc8000fffe1ff */
[----:B------:R-:W-:Y:S02]  /*0d60*/  USHF.L.U32 UR7, UR6, 0xb, URZ ;  /* 0x0000000b06077899 */ /* 0x000fe400080006ff */
[----:B------:R-:W-:Y:S01]  /*0d70*/  USHF.L.U32 UR6, UR6, 0x1, URZ ;  /* 0x0000000106067899 */ /* 0x000fe200080006ff */
[----:B------:R-:W2:Y:S03]  /*0d80*/  FENCE.VIEW.ASYNC.S ;  /* 0x00000000000073c6 */ /* 0x000ea60000000000 */
[----:B--2---:R4:W2:Y:S08]  /*0d90*/  SYNCS.EXCH.64 URZ, [UR5+0x240], UR10 ;  /* 0x0002400a05ff75b2 */ /* 0x0048b00008000100 */
[----:B------:R4:W3:Y:S01]  /*0da0*/  SYNCS.EXCH.64 URZ, [UR5+0x250], UR6 ;  /* 0x0002500605ff75b2 */ /* 0x0008e20008000100 */
[----:B------:R4:W1:Y:S01]  /*0db0*/  SYNCS.EXCH.64 URZ, [UR5+0x248], UR10 ;  /* 0x0002480a05ff75b2 */ /* 0x0008620008000100 */
[----:B------:R4:W1:Y:S02]  /*0dc0*/  SYNCS.EXCH.64 URZ, [UR5+0x258], UR6 ;  /* 0x0002580605ff75b2 */ /* 0x0008640008000100 */
[----:B----4-:R-:W-:Y:S01]  /*0dd0*/  NOP ;  /* 0x0000000000007918 */ /* 0x010fe20000000000 */
.L_x_13:
[----:B------:R-:W4:Y:S01]  /*0de0*/  SHFL.IDX PT, R2, R181, RZ, 0x1f ;  /* 0x00001fffb5027589 */ /* 0x000f2200000e0000 */
[----:B------:R-:W-:Y:S01]  /*0df0*/  NOP ;  /* 0x0000000000007918 */ /* 0x000fe20000000000 */
[----:B----4-:R-:W-:-:S13]  /*0e00*/  ISETP.NE.AND P0, PT, R2, 0x5, PT ;  /* 0x000000050200780c */ /* 0x010fda0003f05270 */
[----:B------:R-:W-:Y:S05]  /*0e10*/  @P0 BRA `(.L_x_14) ;  /* 0x0000000000580947 */ /* 0x000fea0003800000 */
[----:B--23--:R-:W2:Y:S01]  /*0e20*/  S2UR UR6, SR_CgaCtaId ;  /* 0x00000000000679c3 */ /* 0x00cea20000008800 */
        /* <DEDUP_REMOVED lines=10> */
[----:B--2---:R-:W-:Y:S01]  /*0ed0*/  ULEA UR6, UR6, UR7, 0x18 ;  /* 0x0000000706067291 */ /* 0x004fe2000f8ec0ff */
[----:B------:R-:W2:Y:S11]  /*0ee0*/  FENCE.VIEW.ASYNC.S ;  /* 0x00000000000073c6 */ /* 0x000eb60000000000 */
[----:B--2---:R4:W2:Y:S01]  /*0ef0*/  SYNCS.EXCH.64 URZ, [UR6+0x260], UR10 ;  /* 0x0002600a06ff75b2 */ /* 0x0048a20008000100 */
[----:B------:R4:W3:Y:S01]  /*0f00*/  SYNCS.EXCH.64 URZ, [UR6+0x280], UR4 ;  /* 0x0002800406ff75b2 */ /* 0x0008e20008000100 */
[----:B------:R4:W1:Y:S01]  /*0f10*/  SYNCS.EXCH.64 URZ, [UR6+0x268], UR10 ;  /* 0x0002680a06ff75b2 */ /* 0x0008620008000100 */
[----:B------:R4:W1:Y:S01]  /*0f20*/  SYNCS.EXCH.64 URZ, [UR6+0x288], UR4 ;  /* 0x0002880406ff75b2 */ /* 0x0008620008000100 */
[----:B------:R4:W1:Y:S01]  /*0f30*/  SYNCS.EXCH.64 URZ, [UR6+0x270], UR10 ;  /* 0x0002700a06ff75b2 */ /* 0x0008620008000100 */
[----:B------:R4:W1:Y:S01]  /*0f40*/  SYNCS.EXCH.64 URZ, [UR6+0x290], UR4 ;  /* 0x0002900406ff75b2 */ /* 0x0008620008000100 */
[----:B------:R4:W1:Y:S01]  /*0f50*/  SYNCS.EXCH.64 URZ, [UR6+0x278], UR10 ;  /* 0x0002780a06ff75b2 */ /* 0x0008620008000100 */
[----:B------:R4:W1:Y:S02]  /*0f60*/  SYNCS.EXCH.64 URZ, [UR6+0x298], UR4 ;  /* 0x0002980406ff75b2 */ /* 0x0008640008000100 */
[----:B----4-:R-:W-:Y:S01]  /*0f70*/  NOP ;  /* 0x0000000000007918 */ /* 0x010fe20000000000 */
.L_x_14:
[----:B------:R-:W4:Y:S01]  /*0f80*/  SHFL.IDX PT, R2, R181, RZ, 0x1f ;  /* 0x00001fffb5027589 */ /* 0x000f2200000e0000 */
[----:B------:R-:W-:Y:S01]  /*0f90*/  NOP ;  /* 0x0000000000007918 */ /* 0x000fe20000000000 */
[----:B----4-:R-:W-:-:S13]  /*0fa0*/  ISETP.NE.AND P0, PT, R2, 0x3, PT ;  /* 0x000000030200780c */ /* 0x010fda0003f05270 */
[----:B------:R-:W-:Y:S05]  /*0fb0*/  @P0 BRA `(.L_x_15) ;  /* 0x0000000000380947 */ /* 0x000fea0003800000 */
[----:B--23--:R-:W2:Y:S01]  /*0fc0*/  S2UR UR5, SR_CgaCtaId ;  /* 0x00000000000579c3 */ /* 0x00cea20000008800 */
        /* <DEDUP_REMOVED lines=8> */
[----:B--2---:R4:W2:Y:S01]  /*1050*/  SYNCS.EXCH.64 URZ, [UR5+0x2a0], UR6 ;  /* 0x0002a00605ff75b2 */ /* 0x0048a20008000100 */
[----:B------:R4:W3:Y:S01]  /*1060*/  SYNCS.EXCH.64 URZ, [UR5+0x2b0], UR6 ;  /* 0x0002b00605ff75b2 */ /* 0x0008e20008000100 */
[----:B------:R4:W1:Y:S01]  /*1070*/  SYNCS.EXCH.64 URZ, [UR5+0x2a8], UR6 ;  /* 0x0002a80605ff75b2 */ /* 0x0008620008000100 */
[----:B------:R4:W1:Y:S02]  /*1080*/  SYNCS.EXCH.64 URZ, [UR5+0x2b8], UR6 ;  /* 0x0002b80605ff75b2 */ /* 0x0008640008000100 */
[----:B----4-:R-:W-:Y:S01]  /*1090*/  NOP ;  /* 0x0000000000007918 */ /* 0x010fe20000000000 */
.L_x_15:
[----:B--23--:R-:W2:Y:S01]  /*10a0*/  S2UR UR5, SR_CTAID.X ;  /* 0x00000000000579c3 */ /* 0x00cea20000002500 */
[----:B------:R-:W-:-:S05]  /*10b0*/  CS2R.32 R167, SR_CgaSize ;  /* 0x0000000000a77805 */ /* 0x000fca0000008a00 */
[----:B------:R-:W-:-:S05]  /*10c0*/  IMAD R167, R167, -0xa0, RZ ;  /* 0xffffff60a7a77824 */ /* 0x000fca00078e02ff */
[----:B------:R-:W-:-:S14]  /*10d0*/  R2UR UR7, R167 ;  /* 0x00000000a70772ca */ /* 0x000fdc00000e0000 */
[----:B------:R-:W3:Y:S01]  /*10e0*/  LDCU UR7, c[0x0][UR7+0x2b0] ;  /* 0x00005600070777ac */ /* 0x000ee20008000800 */
[----:B------:R-:W-:Y:S01]  /*10f0*/  NOP ;  /* 0x0000000000007918 */ /* 0x000fe20000000000 */
[----:B------:R-:W-:-:S05]  /*1100*/  CS2R.32 R167, SR_CgaSize ;  /* 0x0000000000a77805 */ /* 0x000fca0000008a00 */
[----:B------:R-:W-:-:S05]  /*1110*/  IMAD R167, R167, -0xa0, RZ ;  /* 0xffffff60a7a77824 */ /* 0x000fca00078e02ff */
[----:B------:R-:W-:-:S14]  /*1120*/  R2UR UR6, R167 ;  /* 0x00000000a70672ca */ /* 0x000fdc00000e0000 */
[----:B------:R-:W4:Y:S01]  /*1130*/  LDCU UR6, c[0x0][UR6+0x2b4] ;  /* 0x00005680060677ac */ /* 0x000f220008000800 */
[----:B------:R-:W1:Y:S08]  /*1140*/  S2UR UR4, SR_CTAID.Y ;  /* 0x00000000000479c3 */ /* 0x000e700000002600 */
[----:B------:R-:W4:Y:S01]  /*1150*/  LDC R9, c[0x0][0xb24] ;  /* 0x0002c900ff097b82 */ /* 0x000f220000000800 */
[----:B--2---:R-:W-:-:S02]  /*1160*/  I2FP.F32.U32 R4, UR5 ;  /* 0x0000000500047c45 */ /* 0x004fc40008201000 */
[----:B------:R-:W-:-:S05]  /*1170*/  CS2R.32 R5, SR_CgaSize ;  /* 0x0000000000057805 */ /* 0x000fca0000008a00 */
[----:B------:R-:W-:-:S06]  /*1180*/  IMAD R5, R5, -0xa0, RZ ;  /* 0xffffff6005057824 */ /* 0x000fcc00078e02ff */
[----:B------:R-:W2:Y:S01]  /*1190*/  LDC R5, c[0x0][R5+0x2a0] ;  /* 0x0000a80005057b82 */ /* 0x000ea20000000800 */
[----:B------:R-:W-:Y:S01]  /*11a0*/  MOV R167, UR5 ;  /* 0x0000000500a77c02 */ /* 0x000fe20008000f00 */
[----:B---3--:R-:W-:Y:S01]  /*11b0*/  FMUL R4, R4, UR7 ;  /* 0x0000000704047c20 */ /* 0x008fe20008400000 */
[----:B-1----:R-:W-:Y:S02]  /*11c0*/  I2FP.F32.U32 R2, UR4 ;  /* 0x0000000400027c45 */ /* 0x002fe40008201000 */
[----:B------:R-:W-:-:S05]  /*11d0*/  CS2R.32 R3, SR_CgaSize ;  /* 0x0000000000037805 */ /* 0x000fca0000008a00 */
[----:B------:R-:W-:-:S06]  /*11e0*/  IMAD R3, R3, -0xa0, RZ ;  /* 0xffffff6003037824 */ /* 0x000fcc00078e02ff */
[----:B------:R-:W1:Y:S01]  /*11f0*/  LDC R3, c[0x0][R3+0x2a4] ;  /* 0x0000a90003037b82 */ /* 0x000e620000000800 */
[----:B------:R-:W3:Y:S01]  /*1200*/  F2I.U32.TRUNC.NTZ R166, R4 ;  /* 0x0000000400a67305 */ /* 0x000ee2000020f000 */
[----:B------:R-:W-:Y:S01]  /*1210*/  MOV R165, UR4 ;  /* 0x0000000400a57c02 */ /* 0x000fe20008000f00 */
[----:B----4-:R-:W-:-:S05]  /*1220*/  FMUL R2, R2, UR6 ;  /* 0x0000000602027c20 */ /* 0x010fca0008400000 */
[----:B------:R-:W-:Y:S01]  /*1230*/  BAR.SYNC.DEFER_BLOCKING 0x0 ;  /* 0x0000000000007b1d */ /* 0x000fe20000010000 */
[----:B------:R-:W-:-:S05]  /*1240*/  ISETP.GE.AND P0, PT, R9, 0x1, PT ;  /* 0x000000010900780c */ /* 0x000fca0003f06270 */
[----:B------:R-:W4:Y:S02]  /*1250*/  F2I.U32.TRUNC.NTZ R164, R2 ;  /* 0x0000000200a47305 */ /* 0x000f24000020f000 */
[----:B------:R-:W1:Y:S01]  /*1260*/  S2UR UR36, SR_CTAID.Z ;  /* 0x00000000002479c3 */ /* 0x000e620000002700 */
[----:B---3--:R-:W-:-:S05]  /*1270*/  IADD3 R166, PT, PT, -R166, RZ, RZ ;  /* 0x000000ffa6a67210 */ /* 0x008fca0007ffe1ff */
[----:B--2---:R-:W-:Y:S01]  /*1280*/  IMAD R166, R5, R166, UR5 ;  /* 0x0000000505a67e24 */ /* 0x004fe2000f8e02a6 */
[----:B----4-:R-:W-:-:S05]  /*1290*/  IADD3 R164, PT, PT, -R164, RZ, RZ ;  /* 0x000000ffa4a47210 */ /* 0x010fca0007ffe1ff */
[----:B-1----:R-:W-:Y:S01]  /*12a0*/  IMAD R164, R3, R164, UR4 ;  /* 0x0000000403a47e24 */ /* 0x002fe2000f8e02a4 */
[----:B------:R-:W-:Y:S06]  /*12b0*/  @!P0 BRA `(.L_x_16) ;  /* 0x0000000000b88947 */ /* 0x000fec0003800000 */
[----:B------:R-:W1:Y:S01]  /*12c0*/  LDC.64 R4, c[0x0][0xb18] ;  /* 0x0002c600ff047b82 */ /* 0x000e620000000a00 */
[----:B------:R-:W-:-:S07]  /*12d0*/  ISETP.NE.AND P0, PT, R9, 0x1, PT ;  /* 0x000000010900780c */ /* 0x000fce0003f05270 */
[----:B------:R-:W2:Y:S08]  /*12e0*/  LDC R10, c[0x0][0xb0c] ;  /* 0x0002c300ff0a7b82 */ /* 0x000eb00000000800 */
[----:B------:R-:W3:Y:S08]  /*12f0*/  LDC R11, c[0x0][0x370] ;  /* 0x0000dc00ff0b7b82 */ /* 0x000ef00000000800 */
[----:B------:R-:W4:Y:S01]  /*1300*/  LDC R12, c[0x0][0x374] ;  /* 0x0000dd00ff0c7b82 */ /* 0x000f220000000800 */
[----:B-1----:R-:W-:-:S07]  /*1310*/  ISETP.NE.AND P1, PT, R4, 0x1, PT ;  /* 0x000000010400780c */ /* 0x002fce0003f25270 */
[----:B------:R-:W3:Y:S01]  /*1320*/  LDC.64 R6, c[0x0][0xb10] ;  /* 0x0002c400ff067b82 */ /* 0x000ee20000000a00 */
[----:B--2---:R-:W-:-:S07]  /*1330*/  ISETP.NE.AND P2, PT, R10, 0x1, PT ;  /* 0x000000010a00780c */ /* 0x004fce0003f45270 */
[----:B------:R-:W1:Y:S08]  /*1340*/  LDC R8, c[0x0][0xb20] ;  /* 0x0002c800ff087b82 */ /* 0x000e700000000800 */
[----:B------:R-:W2:Y:S01]  /*1350*/  LDC.64 R2, c[0x0][0xb28] ;  /* 0x0002ca00ff027b82 */ /* 0x000ea20000000a00 */
[----:B----4-:R-:W-:-:S04]  /*1360*/  IMAD.HI.U32 R13, R12, R5, RZ ;  /* 0x000000050c0d7227 */ /* 0x010fc800078e00ff */
[----:B------:R-:W-:-:S04]  /*1370*/  IMAD.HI.U32 R5, R165, R5, RZ ;  /* 0x00000005a5057227 */ /* 0x000fc800078e00ff */
[----:B---3--:R-:W-:-:S04]  /*1380*/  IMAD.HI.U32 R14, R11, R6, RZ ;  /* 0x000000060b0e7227 */ /* 0x008fc800078e00ff */
[----:B------:R-:W-:Y:S01]  /*1390*/  IMAD.HI.U32 R16, R167, R6, RZ ;  /* 0x00000006a7107227 */ /* 0x000fe200078e00ff */
[-C--:B------:R-:W-:Y:S02]  /*13a0*/  @P2 SHF.R.U32.HI R11, RZ, R7.reuse, R14 ;  /* 0x00000007ff0b2219 */ /* 0x080fe4000001160e */
[-C--:B-1----:R-:W-:Y:S02]  /*13b0*/  @P1 SHF.R.U32.HI R12, RZ, R8.reuse, R13 ;  /* 0x00000008ff0c1219 */ /* 0x082fe4000001160d */
[----:B------:R-:W-:Y:S02]  /*13c0*/  SHF.R.U32.HI R8, RZ, R8, R5 ;  /* 0x00000008ff087219 */ /* 0x000fe40000011605 */
[----:B------:R-:W-:Y:S02]  /*13d0*/  SHF.R.U32.HI R16, RZ, R7, R16 ;  /* 0x00000007ff107219 */ /* 0x000fe40000011610 */
[----:B------:R-:W-:Y:S01]  /*13e0*/  SEL R5, R165, R8, !P1 ;  /* 0x00000008a5057207 */ /* 0x000fe20004800000 */
[----:B--2---:R-:W-:Y:S01]  /*13f0*/  IMAD.HI.U32 R14, R12, R2, RZ ;  /* 0x000000020c0e7227 */ /* 0x004fe200078e00ff */
[----:B------:R-:W-:-:S03]  /*1400*/  SEL R7, R167, R16, !P2 ;  /* 0x00000010a7077207 */ /* 0x000fc60005000000 */
[----:B------:R-:W-:Y:S01]  /*1410*/  IMAD.HI.U32 R6, R11, R2, RZ ;  /* 0x000000020b067227 */ /* 0x000fe200078e00ff */
[----:B------:R-:W-:-:S04]  /*1420*/  @P0 SHF.R.U32.HI R12, RZ, R3, R14 ;  /* 0x00000003ff0c0219 */ /* 0x000fc8000001160e */
[----:B------:R-:W-:Y:S01]  /*1430*/  @P0 SHF.R.U32.HI R11, RZ, R3, R6 ;  /* 0x00000003ff0b0219 */ /* 0x000fe20000011606 */
[----:B------:R-:W-:-:S04]  /*1440*/  IMAD R12, R12, R9, RZ ;  /* 0x000000090c0c7224 */ /* 0x000fc800078e02ff */
[----:B------:R-:W-:Y:S01]  /*1450*/  IMAD R6, R11, R9, RZ ;  /* 0x000000090b067224 */ /* 0x000fe200078e02ff */
[----:B------:R-:W-:-:S04]  /*1460*/  ISETP.GE.AND P1, PT, R5, R12, PT ;  /* 0x0000000c0500720c */ /* 0x000fc80003f26270 */
[----:B------:R-:W-:Y:S01]  /*1470*/  ISETP.GE.OR P1, PT, R7, R6, P1 ;  /* 0x000000060700720c */ /* 0x000fe20000f26670 */
[----:B------:R-:W-:-:S05]  /*1480*/  IMAD.HI.U32 R6, R5, R2, RZ ;  /* 0x0000000205067227 */ /* 0x000fca00078e00ff */
[----:B------:R-:W-:-:S04]  /*1490*/  SHF.R.U32.HI R6, RZ, R3, R6 ;  /* 0x00000003ff067219 */ /* 0x000fc80000011606 */
[----:B------:R-:W-:-:S03]  /*14a0*/  SEL R6, R5, R6, !P0 ;  /* 0x0000000605067207 */ /* 0x000fc60004000000 */
[----:B------:R-:W-:Y:S01]  /*14b0*/  @!P1 IMAD.HI.U32 R8, R7, R2, RZ ;  /* 0x0000000207089227 */ /* 0x000fe200078e00ff */
[----:B------:R-:W-:-:S04]  /*14c0*/  IADD3 R2, PT, PT, -R6, RZ, RZ ;  /* 0x000000ff06027210 */ /* 0x000fc80007ffe1ff */
[----:B------:R-:W-:Y:S01]  /*14d0*/  @!P1 SHF.R.U32.HI R8, RZ, R3, R8 ;  /* 0x00000003ff089219 */ /* 0x000fe20000011608 */
[----:B------:R-:W-:-:S03]  /*14e0*/  IMAD R2, R9, R2, R5 ;  /* 0x0000000209027224 */ /* 0x000fc600078e0205 */
[----:B------:R-:W-:Y:S02]  /*14f0*/  @!P1 SEL R3, R7, R8, !P0 ;  /* 0x0000000807039207 */ /* 0x000fe40004000000 */
[----:B------:R-:W-:-:S03]  /*1500*/  IADD3 R8, PT, PT, -R5, RZ, RZ ;  /* 0x000000ff05087210 */ /* 0x000fc60007ffe1ff */
[--C-:B------:R-:W-:Y:S02]  /*1510*/  @!P1 IMAD.IADD R6, R6, 0x1, -R3.reuse ;  /* 0x0000000106069824 */ /* 0x100fe400078e0a03 */
[----:B------:R-:W-:Y:S01]  /*1520*/  @!P1 IMAD R3, R2, R11, R3 ;  /* 0x0000000b02039224 */ /* 0x000fe200078e0203 */
[----:B------:R-:W-:Y:S01]  /*1530*/  IADD3 R2, PT, PT, -R7, RZ, RZ ;  /* 0x000000ff07027210 */ /* 0x000fe20007ffe1ff */
[----:B------:R-:W-:Y:S02]  /*1540*/  @!P1 IMAD R5, R6, R9, R7 ;  /* 0x0000000906059224 */ /* 0x000fe400078e0207 */
[----:B------:R-:W-:Y:S02]  /*1550*/  IMAD R8, R4, R8, R165 ;  /* 0x0000000804087224 */ /* 0x000fe400078e02a5 */
[----:B------:R-:W-:Y:S02]  /*1560*/  @!P1 IMAD.MOV.U32 R7, RZ, RZ, R3 ;  /* 0x000000ffff079224 */ /* 0x000fe400078e0003 */
[----:B------:R-:W-:-:S02]  /*1570*/  IMAD R2, R10, R2, R167 ;  /* 0x000000020a027224 */ /* 0x000fc400078e02a7 */
[----:B------:R-:W-:Y:S02]  /*1580*/  IMAD R165, R5, R4, R8 ;  /* 0x0000000405a57224 */ /* 0x000fe400078e0208 */
[----:B------:R-:W-:Y:S02]  /*1590*/  IMAD R167, R7, R10, R2 ;  /* 0x0000000a07a77224 */ /* 0x000fe400078e0202 */
.L_x_16:
[----:B------:R-:W1:Y:S01]  /*15a0*/  LDCU UR4, c[0x0][0xb30] ;  /* 0x00016600ff0477ac */ /* 0x000e620008000800 */
[----:B------:R-:W2:Y:S08]  /*15b0*/  S2UR UR37, SR_CgaCtaId ;  /* 0x00000000002579c3 */ /* 0x000eb00000008800 */
[----:B------:R-:W3:Y:S01]  /*15c0*/  LDC R72, c[0x0][0xb24] ;  /* 0x0002c900ff487b82 */ /* 0x000ee20000000800 */
[----:B-1----:R-:W-:-:S09]  /*15d0*/  UISETP.NE.AND UP1, UPT, UR4, 0x1, UPT ;  /* 0x000000010400788c */ /* 0x002fd2000bf25270 */
[----:B--2---:R-:W-:Y:S05]  /*15e0*/  BRA.U UP1, `(.L_x_17) ;  /* 0x0000000101407547 */ /* 0x004fea000b800000 */
[----:B------:R-:W1:Y:S08]  /*15f0*/  LDC.64 R4, c[0x0][0xb10] ;  /* 0x0002c400ff047b82 */ /* 0x000e700000000a00 */
[----:B------:R-:W2:Y:S08]  /*1600*/  LDC.64 R2, c[0x0][0xb18] ;  /* 0x0002c600ff027b82 */ /* 0x000eb00000000a00 */
[----:B------:R-:W4:Y:S08]  /*1610*/  LDC R6, c[0x0][0xb20] ;  /* 0x0002c800ff067b82 */ /* 0x000f300000000800 */
[----:B------:R-:W3:Y:S01]  /*1620*/  LDC R8, c[0x0][0xb0c] ;  /* 0x0002c300ff087b82 */ /* 0x000ee20000000800 */
[----:B-1----:R-:W-:-:S05]  /*1630*/  IMAD.HI.U32 R4, R167, R4, RZ ;  /* 0x00000004a7047227 */ /* 0x002fca00078e00ff */
[----:B------:R-:W-:Y:S01]  /*1640*/  SHF.R.U32.HI R4, RZ, R5, R4 ;  /* 0x00000005ff047219 */ /* 0x000fe20000011604 */
[----:B--2---:R-:W-:Y:S01]  /*1650*/  IMAD.HI.U32 R3, R165, R3, RZ ;  /* 0x00000003a5037227 */ /* 0x004fe200078e00ff */
[----:B------:R-:W-:-:S04]  /*1660*/  ISETP.NE.AND P0, PT, R2, 0x1, PT ;  /* 0x000000010200780c */ /* 0x000fc80003f05270 */
[----:B----4-:R-:W-:-:S04]  /*1670*/  SHF.R.U32.HI R6, RZ, R6, R3 ;  /* 0x00000006ff067219 */ /* 0x010fc80000011603 */
[----:B------:R-:W-:Y:S02]  /*1680*/  SEL R3, R165, R6, !P0 ;  /* 0x00000006a5037207 */ /* 0x000fe40004000000 */
[----:B---3--:R-:W-:-:S04]  /*1690*/  ISETP.NE.AND P1, PT, R8, 0x1, PT ;  /* 0x000000010800780c */ /* 0x008fc80003f25270 */
[----:B------:R-:W-:-:S05]  /*16a0*/  SEL R4, R167, R4, !P1 ;  /* 0x00000004a7047207 */ /* 0x000fca0004800000 */
[----:B------:R-:W-:Y:S02]  /*16b0*/  IMAD.IADD R5, R3, 0x1, -R4 ;  /* 0x0000000103057824 */ /* 0x000fe400078e0a04 */
[----:B------:R-:W-:Y:S02]  /*16c0*/  IMAD.IADD R3, R4, 0x1, -R3 ;  /* 0x0000000104037824 */ /* 0x000fe400078e0a03 */
[----:B------:R-:W-:Y:S02]  /*16d0*/  IMAD R167, R5, R8, R167 ;  /* 0x0000000805a77224 */ /* 0x000fe400078e02a7 */
[----:B------:R-:W-:-:S07]  /*16e0*/  IMAD R165, R3, R2, R165 ;  /* 0x0000000203a57224 */ /* 0x000fce00078e02a5 */
.L_x_17:
[----:B------:R-:W-:Y:S01]  /*16f0*/  BAR.SYNC.DEFER_BLOCKING 0x0 ;  /* 0x0000000000007b1d */ /* 0x000fe20000010000 */
[----:B------:R-:W-:Y:S01]  /*1700*/  UISETP.NE.AND UP1, UPT, UR8, 0x2, UPT ;  /* 0x000000020800788c */ /* 0x000fe2000bf25270 */
[----:B------:R-:W-:Y:S02]  /*1710*/  ISETP.NE.OR P5, PT, R0, 0x2, !P5 ;  /* 0x000000020000780c */ /* 0x000fe40006fa5670 */
[----:B------:R-:W-:-:S06]  /*1720*/  LOP3.LUT R2, R176, 0x1f, RZ, 0xc0, !PT ;  /* 0x0000001fb0027812 */ /* 0x000fcc00078ec0ff */
[----:B------:R-:W-:Y:S05]  /*1730*/  BRA.U UP1, `(.L_x_18) ;  /* 0x0000002101987547 */ /* 0x000fea000b800000 */
[----:B------:R-:W1:Y:S01]  /*1740*/  LDCU UR13, c[0x0][0x38c] ;  /* 0x00007180ff0d77ac */ /* 0x000e620008000800 */
[----:B------:R-:W2:Y:S01]  /*1750*/  LDC R9, c[0x0][0x370] ;  /* 0x0000dc00ff097b82 */ /* 0x000ea20000000800 */
[----:B------:R-:W-:Y:S01]  /*1760*/  PLOP3.LUT P1, PT, PT, PT, UP2, 0x80, 0x8 ;  /* 0x000000000008781c */ /* 0x000fe20003f2f028 */
[----:B------:R-:W-:Y:S01]  /*1770*/  HFMA2 R12, -RZ, RZ, 0, 0 ;  /* 0x00000000ff0c7431 */ /* 0x000fe200000001ff */
[----:B------:R-:W-:Y:S01]  /*1780*/  ISETP.EQ.OR P4, PT, R2, RZ, P5 ;  /* 0x000000ff0200720c */ /* 0x000fe20002f82670 */
[----:B------:R-:W-:Y:S01]  /*1790*/  IMAD.MOV.U32 R15, RZ, RZ, 0x1 ;  /* 0x00000001ff0f7424 */ /* 0x000fe200078e00ff */
[----:B------:R-:W-:Y:S01]  /*17a0*/  PLOP3.LUT P1, PT, P1, PT, PT, 0x8, 0x80 ;  /* 0x000000000080781c */ /* 0x000fe20000f2e170 */
[----:B------:R-:W-:Y:S01]  /*17b0*/  IMAD.MOV.U32 R14, RZ, RZ, RZ ;  /* 0x000000ffff0e7224 */ /* 0x000fe200078e00ff */
[----:B------:R-:W-:Y:S01]  /*17c0*/  MOV R8, 0x1 ;  /* 0x0000000100087802 */ /* 0x000fe20000000f00 */
[----:B------:R-:W4:Y:S01]  /*17d0*/  LDC R0, c[0x0][0x374] ;  /* 0x0000dd00ff007b82 */ /* 0x000f220000000800 */
[----:B------:R-:W-:Y:S01]  /*17e0*/  IMAD.MOV.U32 R10, RZ, RZ, RZ ;  /* 0x000000ffff0a7224 */ /* 0x000fe200078e00ff */
[----:B------:R-:W2:Y:S01]  /*17f0*/  LDCU.64 UR22, c[0x0][0x348] ;  /* 0x00006900ff1677ac */ /* 0x000ea20008000a00 */
[----:B------:R-:W-:Y:S01]  /*1800*/  UMOV UR6, URZ ;  /* 0x000000ff00067c82 */ /* 0x000fe20008000000 */
[----:B-1----:R-:W-:-:S04]  /*1810*/  UIADD3 UR5, UPT, UPT, UR13, 0x1f, URZ ;  /* 0x0000001f0d057890 */ /* 0x002fc8000fffe0ff */
[----:B------:R-:W-:-:S04]  /*1820*/  USHF.R.S32.HI UR4, URZ, 0x1f, UR5 ;  /* 0x0000001fff047899 */ /* 0x000fc80008011405 */
[----:B------:R-:W-:-:S04]  /*1830*/  ULEA.HI UR4, UR4, UR5, URZ, 0x5 ;  /* 0x0000000504047291 */ /* 0x000fc8000f8f28ff */
[----:B------:R-:W-:Y:S02]  /*1840*/  USHF.R.S32.HI UR15, URZ, 0x5, UR4 ;  /* 0x00000005ff0f7899 */ /* 0x000fe40008011404 */
[----:B------:R-:W-:Y:S02]  /*1850*/  UIADD3 UR4, UPT, UPT, UR13, -0x1, URZ ;  /* 0xffffffff0d047890 */ /* 0x000fe4000fffe0ff */
[----:B------:R-:W-:Y:S02]  /*1860*/  UISETP.LT.U32.AND UP0, UPT, UR15, 0x22, UPT ;  /* 0x000000220f00788c */ /* 0x000fe4000bf01070 */
[----:B------:R-:W-:Y:S02]  /*1870*/  UISETP.GE.U32.AND UP1, UPT, UR4, -0x3f, UPT ;  /* 0xffffffc10400788c */ /* 0x000fe4000bf26070 */
[----:B------:R-:W-:Y:S02]  /*1880*/  USEL UR14, UR15, 0x22, UP0 ;  /* 0x000000220f0e7887 */ /* 0x000fe40008000000 */
[----:B------:R-:W-:-:S02]  /*1890*/  UIADD3 UR13, UPT, UPT, UR13, 0x3e, URZ ;  /* 0x0000003e0d0d7890 */ /* 0x000fc4000fffe0ff */
[----:B------:R-:W-:Y:S02]  /*18a0*/  UIADD3 UR5, UPT, UPT, UR14, -0x1, URZ ;  /* 0xffffffff0e057890 */ /* 0x000fe4000fffe0ff */
[----:B------:R-:W-:-:S03]  /*18b0*/  UIADD3 UR7, UPT, UPT, UR15, -UR14, URZ ;  /* 0x8000000e0f077290 */ /* 0x000fc6000fffe0ff */
[----:B------:R-:W-:-:S04]  /*18c0*/  @UP1 UIADD3 UR5, UPT, UPT, UR14, URZ, URZ ;  /* 0x000000ff0e051290 */ /* 0x000fc8000fffe0ff */
[----:B--2---:R-:W-:-:S12]  /*18d0*/  UIADD3 UR5, UPT, UPT, UR5, 0x1, URZ ;  /* 0x0000000105057890 */ /* 0x004fd8000fffe0ff */
.L_x_36:
[----:B------:R-:W-:Y:S01]  /*18e0*/  UISETP.NE.AND UP0, UPT, UR37, URZ, UPT ;  /* 0x000000ff2500728c */ /* 0x000fe2000bf05270 */
[----:B------:R-:W1:Y:S08]  /*18f0*/  S2UR UR37, SR_CgaCtaId ;  /* 0x00000000002579c3 */ /* 0x000e700000008800 */
[----:B------:R-:W-:Y:S05]  /*1900*/  BRA.U UP0, `(.L_x_19) ;  /* 0x0000000100347547 */ /* 0x000fea000b800000 */
[----:B------:R-:W2:Y:S01]  /*1910*/  S2R R2, SR_CgaCtaId ;  /* 0x0000000000027919 */ /* 0x000ea20000008800 */
[----:B------:R-:W-:-:S04]  /*1920*/  MOV R3, 0x400 ;  /* 0x0000040000037802 */ /* 0x000fc80000000f00 */
[----:B--2---:R-:W-:Y:S02]  /*1930*/  LEA R3, R2, R3, 0x18 ;  /* 0x0000000302037211 */ /* 0x004fe400078ec0ff */
[----:B------:R-:W-:-:S03]  /*1940*/  SHF.L.U32 R2, R8, 0x1f, RZ ;  /* 0x0000001f08027819 */ /* 0x000fc600000006ff */
[----:B------:R-:W-:-:S04]  /*1950*/  IMAD R3, R10, 0x8, R3 ;  /* 0x000000080a037824 */ /* 0x000fc800078e0203 */
[----:B------:R-:W2:Y:S02]  /*1960*/  SYNCS.PHASECHK.TRANS64.TRYWAIT P0, [R3+URZ+0x2b0], R2 ;  /* 0x0002b002030075a7 */ /* 0x000ea400080011ff */
[----:B--2---:R-:W-:Y:S05]  /*1970*/  @!P0 BRA `(.L_x_20) ;  /* 0x0000006400208947 */ /* 0x004fea0003800000 */
.L_x_126:
[----:B------:R-:W-:Y:S01]  /*1980*/  VIADD R10, R10, 0x1 ;  /* 0x000000010a0a7836 */ /* 0x000fe20000000000 */
[----:B------:R2:W-:Y:S04]  /*1990*/  SYNCS.ARRIVE.TRANS64.A1T0 RZ, [R3+URZ+0x2a0], RZ ;  /* 0x0002a0ff03ff79a7 */ /* 0x0005e800081000ff */
[----:B------:R-:W-:-:S04]  /*19a0*/  ISETP.NE.AND P0, PT, R10, 0x2, PT ;  /* 0x000000020a00780c */ /* 0x000fc80003f05270 */
[----:B------:R-:W-:Y:S02]  /*19b0*/  SEL R10, R10, RZ, P0 ;  /* 0x000000ff0a0a7207 */ /* 0x000fe40000000000 */
[----:B--2---:R-:W-:-:S04]  /*19c0*/  SEL R3, RZ, 0x1, P0 ;  /* 0x00000001ff037807 */ /* 0x004fc80000000000 */
[----:B------:R-:W-:-:S07]  /*19d0*/  LOP3.LUT R8, R8, R3, RZ, 0x3c, !PT ;  /* 0x0000000308087212 */ /* 0x000fce00078e3cff */
.L_x_19:
[----:B------:R-:W-:Y:S01]  /*19e0*/  UMOV UR4, 0x400 ;  /* 0x0000040000047882 */ /* 0x000fe20000000000 */
[----:B------:R-:W-:Y:S01]  /*19f0*/  SHF.L.U32 R2, R15, 0x1f, RZ ;  /* 0x0000001f0f027819 */ /* 0x000fe200000006ff */
[----:B-1----:R-:W-:Y:S01]  /*1a00*/  ULEA UR4, UR37, UR4, 0x18 ;  /* 0x0000000425047291 */ /* 0x002fe2000f8ec0ff */
[----:B------:R-:W-:Y:S01]  /*1a10*/  R2UR UR35, R167 ;  /* 0x00000000a72372ca */ /* 0x000fe200000e0000 */
[----:B------:R-:W-:Y:S01]  /*1a20*/  UISETP.GE.U32.AND UP0, UPT, UR13, 0x3f, UPT ;  /* 0x0000003f0d00788c */ /* 0x000fe2000bf06070 */
[----:B------:R-:W-:Y:S01]  /*1a30*/  R2UR UR11, R165 ;  /* 0x00000000a50b72ca */ /* 0x000fe200000e0000 */
[----:B------:R-:W-:Y:S01]  /*1a40*/  ULEA UR8, UR6, UR4, 0x3 ;  /* 0x0000000406087291 */ /* 0x000fe2000f8e18ff */
[----:B------:R-:W-:-:S08]  /*1a50*/  UMOV UR24, URZ ;  /* 0x000000ff00187c82 */ /* 0x000fd00008000000 */
[----:B------:R1:W2:Y:S01]  /*1a60*/  SYNCS.PHASECHK.TRANS64.TRYWAIT P0, [UR8+0x110], R2 ;  /* 0x00011002ff0075a7 */ /* 0x0002a20008001108 */
[----:B------:R-:W-:Y:S02]  /*1a70*/  USHF.L.U32 UR35, UR35, 0x7, URZ ;  /* 0x0000000723237899 */ /* 0x000fe400080006ff */
[----:B------:R-:W-:Y:S01]  /*1a80*/  USHF.L.U32 UR11, UR11, 0x6, URZ ;  /* 0x000000060b0b7899 */ /* 0x000fe200080006ff */
[----:B------:R-:W-:Y:S11]  /*1a90*/  BRA.U !UP0, `(.L_x_21) ;  /* 0x0000000108a87547 */ /* 0x000ff6000b800000 */
[----:B------:R-:W-:Y:S01]  /*1aa0*/  UMOV UR16, URZ ;  /* 0x000000ff00107c82 */ /* 0x000fe20008000000 */
[----:B------:R-:W-:-:S05]  /*1ab0*/  UMOV UR17, UR6 ;  /* 0x0000000600117c82 */ /* 0x000fca0008000000 */
.L_x_26:
[----:B-1----:R-:W-:Y:S01]  /*1ac0*/  ULEA UR33, UR17, UR4, 0x3 ;  /* 0x0000000411217291 */ /* 0x002fe2000f8e18ff */
[----:B--2---:R-:W-:Y:S01]  /*1ad0*/  @!P5 MOV R3, 0x1800 ;  /* 0x000018000003d802 */ /* 0x004fe20000000f00 */
[----:B--2---:R-:W-:Y:S10]  /*1ae0*/  @P0 BRA `(.L_x_22) ;  /* 0x00000000000c0947 */ /* 0x004ff40003800000 */
[----:B------:R-:W-:-:S04]  /*1af0*/  SHF.L.U32 R5, R15, 0x1f, RZ ;  /* 0x0000001f0f057819 */ /* 0x000fc800000006ff */
[----:B------:R-:W2:Y:S02]  /*1b00*/  SYNCS.PHASECHK.TRANS64.TRYWAIT P0, [UR33+0x110], R5 ;  /* 0x00011005ff0075a7 */ /* 0x000ea40008001121 */
[----:B--2---:R-:W-:Y:S05]  /*1b10*/  @!P0 BRA `(.L_x_23) ;  /* 0x0000006000cc8947 */ /* 0x004fea0003800000 */
.L_x_22:
[----:B------:R2:W-:Y:S01]  /*1b20*/  @!P5 SYNCS.ARRIVE.TRANS64 RZ, [UR33], R3 ;  /* 0x00000003ffffd9a7 */ /* 0x0005e20008000021 */
[----:B------:R-:W-:Y:S04]  /*1b30*/  BSSY.RECONVERGENT B0, `(.L_x_24) ;  /* 0x0000003000007945 */ /* 0x000fe80003800200 */
[----:B------:R-:W-:Y:S05]  /*1b40*/  @P4 BRA `(.L_x_25) ;  /* 0x0000000000044947 */ /* 0x000fea0003800000 */
[----:B------:R-:W-:Y:S05]  /*1b50*/  BPT.TRAP 0x1 ;  /* 0x000000040000795c */ /* 0x000fea0000300000 */
.L_x_25:
[----:B------:R-:W-:Y:S05]  /*1b60*/  BSYNC.RECONVERGENT B0 ;  /* 0x0000000000007941 */ /* 0x000fea0003800200 */
.L_x_24:
[----:B------:R-:W-:Y:S02]  /*1b70*/  UIADD3 UR6, UPT, UPT, UR17, 0x1, URZ ;  /* 0x0000000111067890 */ /* 0x000fe4000fffe0ff */
[----:B------:R-:W-:Y:S02]  /*1b80*/  ULEA UR32, UR17, UR4, 0xc ;  /* 0x0000000411207291 */ /* 0x000fe4000f8e60ff */
[----:B------:R-:W-:Y:S02]  /*1b90*/  UISETP.NE.AND UP0, UPT, UR6, 0x22, UPT ;  /* 0x000000220600788c */ /* 0x000fe4000bf05270 */
[----:B------:R-:W-:Y:S02]  /*1ba0*/  UIADD3 UR26, UP1, UPT, UR22, 0x80, URZ ;  /* 0x00000080161a7890 */ /* 0x000fe4000ff3e0ff */
[----:B------:R-:W-:Y:S02]  /*1bb0*/  USEL UR9, URZ, 0x1, UP0 ;  /* 0x00000001ff097887 */ /* 0x000fe40008000000 */
[----:B------:R-:W-:-:S02]  /*1bc0*/  USEL UR6, UR6, URZ, UP0 ;  /* 0x000000ff06067287 */ /* 0x000fc40008000000 */
[----:B------:R-:W-:Y:S02]  /*1bd0*/  UIADD3 UR20, UP0, UPT, UR22, 0x180, URZ ;  /* 0x0000018016147890 */ /* 0x000fe4000ff1e0ff */
[----:B------:R-:W-:Y:S01]  /*1be0*/  ULEA UR8, UR6, UR4, 0x3 ;  /* 0x0000000406087291 */ /* 0x000fe2000f8e18ff */
[----:B------:R-:W-:Y:S01]  /*1bf0*/  LOP3.LUT R15, R15, UR9, RZ, 0x3c, !PT ;  /* 0x000000090f0f7c12 */ /* 0x000fe2000f8e3cff */
[----:B------:R-:W-:Y:S02]  /*1c00*/  USHF.L.U32 UR34, UR16, 0x5, URZ ;  /* 0x0000000510227899 */ /* 0x000fe400080006ff */
[----:B------:R-:W-:Y:S01]  /*1c10*/  UIADD3.X UR27, UPT, UPT, URZ, UR23, URZ, UP1, !UPT ;  /* 0x00000017ff1b7290 */ /* 0x000fe20008ffe4ff */
[----:B-1----:R-:W-:Y:S01]  /*1c20*/  SHF.L.U32 R2, R15, 0x1f, RZ ;  /* 0x0000001f0f027819 */ /* 0x002fe200000006ff */
[----:B------:R-:W-:Y:S02]  /*1c30*/  UIADD3 UR32, UPT, UPT, UR32, 0x4600, URZ ;  /* 0x0000460020207890 */ /* 0x000fe4000fffe0ff */
[----:B------:R-:W-:Y:S01]  /*1c40*/  UIADD3.X UR21, UPT, UPT, URZ, UR23, URZ, UP0, !UPT ;  /* 0x00000017ff157290 */ /* 0x000fe200087fe4ff */
[----:B------:R1:W1:Y:S01]  /*1c50*/  SYNCS.PHASECHK.TRANS64.TRYWAIT P0, [UR8+0x110], R2 ;  /* 0x00011002ff0075a7 */ /* 0x0002620008001108 */
[----:B------:R-:W-:Y:S01]  /*1c60*/  ULEA UR8, UR17, UR4, 0xb ;  /* 0x0000000411087291 */ /* 0x000fe2000f8e58ff */
[----:B------:R-:W-:Y:S01]  /*1c70*/  UMOV UR18, 0x0 ;  /* 0x0000000000127882 */ /* 0x000fe20000000000 */
[----:B------:R-:W-:-:S02]  /*1c80*/  UMOV UR19, 0x10000000 ;  /* 0x1000000000137882 */ /* 0x000fc40000000000 */
[----:B------:R-:W-:Y:S01]  /*1c90*/  UIADD3 UR8, UPT, UPT, UR8, 0x26600, URZ ;  /* 0x0002660008087890 */ /* 0x000fe2000fffe0ff */
[----:B------:R1:W-:Y:S01]  /*1ca0*/  UTMALDG.3D [UR32], [UR26], desc[UR18] ;  /* 0x000012201a0075b4 */ /* 0x0003e20008011000 */
[----:B------:R-:W-:Y:S01]  /*1cb0*/  UMOV UR12, UR36 ;  /* 0x00000024000c7c82 */ /* 0x000fe20008000000 */
[----:B------:R-:W-:Y:S01]  /*1cc0*/  UMOV UR9, UR33 ;  /* 0x0000002100097c82 */ /* 0x000fe20008000000 */
[----:B------:R-:W-:Y:S01]  /*1cd0*/  UMOV UR10, UR34 ;  /* 0x00000022000a7c82 */ /* 0x000fe20008000000 */
[----:B------:R-:W-:Y:S01]  /*1ce0*/  UIADD3 UR16, UPT, UPT, UR16, 0x1, URZ ;  /* 0x0000000110107890 */ /* 0x000fe2000fffe0ff */
[----:B------:R-:W-:Y:S01]  /*1cf0*/  UMOV UR24, UR5 ;  /* 0x0000000500187c82 */ /* 0x000fe20008000000 */
[----:B------:R-:W-:Y:S02]  /*1d00*/  UMOV UR17, UR6 ;  /* 0x0000000600117c82 */ /* 0x000fe40008000000 */
[----:B------:R1:W-:Y:S01]  /*1d10*/  UTMALDG.3D [UR8], [UR20], desc[UR18] ;  /* 0x00001208140075b4 */ /* 0x0003e20008011000 */
[----:B------:R-:W-:-:S09]  /*1d20*/  UISETP.NE.AND UP0, UPT, UR16, UR5, UPT ;  /* 0x000000051000728c */ /* 0x000fd2000bf05270 */
[----:B------:R-:W-:Y:S05]  /*1d30*/  BRA.U UP0, `(.L_x_26) ;  /* 0xfffffffd00607547 */ /* 0x000fea000b83ffff */
.L_x_21:
[----:B-1----:R-:W-:Y:S01]  /*1d40*/  ULEA UR8, UR6, UR4, 0x3 ;  /* 0x0000000406087291 */ /* 0x002fe2000f8e18ff */
[----:B------:R-:W-:Y:S01]  /*1d50*/  SHF.L.U32 R2, R15, 0x1f, RZ ;  /* 0x0000001f0f027819 */ /* 0x000fe200000006ff */
[----:B------:R-:W-:Y:S01]  /*1d60*/  @!P1 SYNCS.ARRIVE.TRANS64.A1T0 RZ, [UR4+0x238], RZ ;  /* 0x000238ffffff99a7 */ /* 0x000fe20008100004 */
[----:B------:R-:W-:-:S06]  /*1d70*/  UISETP.GT.AND UP0, UPT, UR15, UR14, UPT ;  /* 0x0000000e0f00728c */ /* 0x000fcc000bf04270 */
[----:B--2---:R1:W2:Y:S03]  /*1d80*/  SYNCS.PHASECHK.TRANS64.TRYWAIT P0, [UR8+0x110], R2 ;  /* 0x00011002ff0075a7 */ /* 0x0042a60008001108 */
[----:B------:R-:W-:Y:S05]  /*1d90*/  BRA.U !UP0, `(.L_x_27) ;  /* 0x0000000108ac7547 */ /* 0x000fea000b800000 */
[----:B------:R-:W-:Y:S01]  /*1da0*/  UIADD3 UR21, UPT, UPT, UR7, UR24, URZ ;  /* 0x0000001807157290 */ /* 0x000fe2000fffe0ff */
[----:B------:R-:W-:-:S11]  /*1db0*/  UMOV UR25, UR6 ;  /* 0x0000000600197c82 */ /* 0x000fd60008000000 */
.L_x_32:
[----:B-1----:R-:W-:Y:S01]  /*1dc0*/  ULEA UR17, UR25, UR4, 0x3 ;  /* 0x0000000419117291 */ /* 0x002fe2000f8e18ff */
[----:B--2---:R-:W-:Y:S01]  /*1dd0*/  @!P5 MOV R3, 0x1800 ;  /* 0x000018000003d802 */ /* 0x004fe20000000f00 */
[----:B--2---:R-:W-:Y:S10]  /*1de0*/  @P0 BRA `(.L_x_28) ;  /* 0x00000000000c0947 */ /* 0x004ff40003800000 */
[----:B------:R-:W-:-:S04]  /*1df0*/  SHF.L.U32 R5, R15, 0x1f, RZ ;  /* 0x0000001f0f057819 */ /* 0x000fc800000006ff */
[----:B------:R-:W2:Y:S02]  /*1e00*/  SYNCS.PHASECHK.TRANS64.TRYWAIT P0, [UR17+0x110], R5 ;  /* 0x00011005ff0075a7 */ /* 0x000ea40008001111 */
[----:B--2---:R-:W-:Y:S05]  /*1e10*/  @!P0 BRA `(.L_x_29) ;  /* 0x0000006000248947 */ /* 0x004fea0003800000 */
.L_x_28:
[----:B------:R2:W-:Y:S01]  /*1e20*/  @!P5 SYNCS.ARRIVE.TRANS64 RZ, [UR17], R3 ;  /* 0x00000003ffffd9a7 */ /* 0x0005e20008000011 */
[----:B------:R-:W-:Y:S04]  /*1e30*/  BSSY.RECONVERGENT B0, `(.L_x_30) ;  /* 0x0000003000007945 */ /* 0x000fe80003800200 */
[----:B------:R-:W-:Y:S05]  /*1e40*/  @P4 BRA `(.L_x_31) ;  /* 0x0000000000044947 */ /* 0x000fea0003800000 */
[----:B------:R-:W-:Y:S05]  /*1e50*/  BPT.TRAP 0x1 ;  /* 0x000000040000795c */ /* 0x000fea0000300000 */
.L_x_31:
[----:B------:R-:W-:Y:S05]  /*1e60*/  BSYNC.RECONVERGENT B0 ;  /* 0x0000000000007941 */ /* 0x000fea0003800200 */
.L_x_30:
        /* <DEDUP_REMOVED lines=10> */
[----:B------:R-:W-:Y:S01]  /*1f10*/  UIADD3 UR16, UPT, UPT, UR16, 0x4600, URZ ;  /* 0x0000460010107890 */ /* 0x000fe2000fffe0ff */
[----:B-1----:R-:W-:Y:S01]  /*1f20*/  SHF.L.U32 R2, R15, 0x1f, RZ ;  /* 0x0000001f0f027819 */ /* 0x002fe200000006ff */
[----:B------:R-:W-:Y:S02]  /*1f30*/  UIADD3.X UR31, UPT, UPT, URZ, UR23, URZ, UP1, !UPT ;  /* 0x00000017ff1f7290 */ /* 0x000fe40008ffe4ff */
[----:B------:R-:W-:Y:S01]  /*1f40*/  UIADD3.X UR29, UPT, UPT, URZ, UR23, URZ, UP0, !UPT ;  /* 0x00000017ff1d7290 */ /* 0x000fe200087fe4ff */
[----:B------:R1:W1:Y:S01]  /*1f50*/  SYNCS.PHASECHK.TRANS64.TRYWAIT P0, [UR8+0x110], R2 ;  /* 0x00011002ff0075a7 */ /* 0x0002620008001108 */
[----:B------:R-:W-:Y:S01]  /*1f60*/  ULEA UR8, UR25, UR4, 0xb ;  /* 0x0000000419087291 */ /* 0x000fe2000f8e58ff */
[----:B------:R-:W-:Y:S01]  /*1f70*/  UMOV UR26, 0x0 ;  /* 0x00000000001a7882 */ /* 0x000fe20000000000 */
[----:B------:R-:W-:-:S02]  /*1f80*/  UMOV UR27, 0x10000000 ;  /* 0x10000000001b7882 */ /* 0x000fc40000000000 */
[----:B------:R-:W-:Y:S01]  /*1f90*/  UIADD3 UR8, UPT, UPT, UR8, 0x26600, URZ ;  /* 0x0002660008087890 */ /* 0x000fe2000fffe0ff */
[----:B------:R-:W-:Y:S01]  /*1fa0*/  UMOV UR19, UR35 ;  /* 0x0000002300137c82 */ /* 0x000fe20008000000 */
[----:B------:R-:W-:Y:S01]  /*1fb0*/  UMOV UR20, UR36 ;  /* 0x0000002400147c82 */ /* 0x000fe20008000000 */
[----:B------:R-:W-:Y:S01]  /*1fc0*/  UMOV UR12, UR36 ;  /* 0x00000024000c7c82 */ /* 0x000fe20008000000 */
[----:B------:R-:W-:Y:S01]  /*1fd0*/  UMOV UR9, UR17 ;  /* 0x0000001100097c82 */ /* 0x000fe20008000000 */
[----:B------:R-:W-:Y:S01]  /*1fe0*/  UMOV UR10, UR18 ;  /* 0x00000012000a7c82 */ /* 0x000fe20008000000 */
[----:B------:R1:W-:Y:S01]  /*1ff0*/  UTMALDG.3D [UR16], [UR30], desc[UR26] ;  /* 0x00001a101e0075b4 */ /* 0x0003e20008011000 */
[----:B------:R-:W-:Y:S01]  /*2000*/  UIADD3 UR24, UPT, UPT, UR24, 0x1, URZ ;  /* 0x0000000118187890 */ /* 0x000fe2000fffe0ff */
[----:B------:R-:W-:-:S03]  /*2010*/  UMOV UR25, UR6 ;  /* 0x0000000600197c82 */ /* 0x000fc60008000000 */
[----:B------:R-:W-:Y:S01]  /*2020*/  UISETP.NE.AND UP0, UPT, UR24, UR21, UPT ;  /* 0x000000151800728c */ /* 0x000fe2000bf05270 */
[----:B------:R1:W-:Y:S08]  /*2030*/  UTMALDG.3D [UR8], [UR28], desc[UR26] ;  /* 0x00001a081c0075b4 */ /* 0x0003f00008011000 */
[----:B------:R-:W-:Y:S05]  /*2040*/  BRA.U UP0, `(.L_x_32) ;  /* 0xfffffffd005c7547 */ /* 0x000fea000b83ffff */
.L_x_27:
[----:B-1----:R-:W-:Y:S01]  /*2050*/  LEA R2, R14, UR4, 0x3 ;  /* 0x000000040e027c11 */ /* 0x002fe2000f8e18ff */
[----:B------:R-:W-:Y:S01]  /*2060*/  NOP ;  /* 0x0000000000007918 */ /* 0x000fe20000000000 */
[----:B--2---:R-:W-:Y:S02]  /*2070*/  SHF.L.U32 R3, R12, 0x1f, RZ ;  /* 0x0000001f0c037819 */ /* 0x004fe400000006ff */
[----:B------:R-:W-:Y:S02]  /*2080*/  LEA R4, R14, UR4, 0x4 ;  /* 0x000000040e047c11 */ /* 0x000fe4000f8e20ff */
[----:B------:R-:W1:Y:S02]  /*2090*/  SYNCS.PHASECHK.TRANS64.TRYWAIT P0, [R2+URZ+0x240], R3 ;  /* 0x00024003020075a7 */ /* 0x000e6400080011ff */
[----:B-1----:R-:W-:Y:S05]  /*20a0*/  @!P0 BRA `(.L_x_33) ;  /* 0x0000005c00988947 */ /* 0x002fea0003800000 */
.L_x_129:
[----:B------:R-:W2:Y:S01]  /*20b0*/  LDS.128 R4, [R4+0x2d0] ;  /* 0x0002d00004047984 */ /* 0x000ea20000000c00 */
[----:B---3--:R-:W-:Y:S01]  /*20c0*/  ISETP.GE.AND P0, PT, R72, 0x1, PT ;  /* 0x000000014800780c */ /* 0x008fe20003f06270 */
[----:B-1----:R-:W-:Y:S01]  /*20d0*/  VIADD R2, R2, 0x250 ;  /* 0x0000025002027836 */ /* 0x002fe20000000000 */
[----:B------:R-:W-:Y:S01]  /*20e0*/  @!PT LDS RZ, [RZ] ;  /* 0x00000000fffff984 */ /* 0x000fe20000000800 */
[----:B------:R-:W-:Y:S01]  /*20f0*/  @!PT LDS RZ, [RZ] ;  /* 0x00000000fffff984 */ /* 0x000fe20000000800 */
[----:B------:R-:W-:Y:S01]  /*2100*/  @!PT LDS RZ, [RZ] ;  /* 0x00000000fffff984 */ /* 0x000fe20000000800 */
[----:B------:R-:W-:Y:S01]  /*2110*/  @!PT LDS RZ, [RZ] ;  /* 0x00000000fffff984 */ /* 0x000fe20000000800 */
[----:B------:R1:W-:Y:S06]  /*2120*/  MEMBAR.ALL.CTA ;  /* 0x0000000000007992 */ /* 0x0003ec0000008000 */
[----:B-1----:R-:W1:Y:S01]  /*2130*/  FENCE.VIEW.ASYNC.S ;  /* 0x00000000000073c6 */ /* 0x002e620000000000 */
[----:B------:R-:W-:-:S04]  /*2140*/  PRMT R2, RZ, 0x654, R2 ;  /* 0x00000654ff027816 */ /* 0x000fc80000000002 */
[----:B-1----:R1:W-:Y:S01]  /*2150*/  SYNCS.ARRIVE.TRANS64.RED.A1T0 RZ, [R2+URZ], RZ ;  /* 0x000000ff02ff79a7 */ /* 0x0023e200081004ff */
[----:B--2---:R-:W-:-:S13]  /*2160*/  LOP3.LUT P2, RZ, R6, 0x1, RZ, 0xc0, !PT ;  /* 0x0000000106ff7812 */ /* 0x004fda000784c0ff */
[----:B------:R-:W-:Y:S01]  /*2170*/  @P2 SHF.R.U32.HI R3, RZ, 0x10, R5 ;  /* 0x00000010ff032819 */ /* 0x000fe20000011605 */
[----:B------:R-:W-:Y:S01]  /*2180*/  VOTEU.ANY UP0, P2 ;  /* 0x0000000000ff7886 */ /* 0x000fe20001000100 */
[----:B------:R-:W-:Y:S02]  /*2190*/  @P2 MOV R13, R4 ;  /* 0x00000004000d2202 */ /* 0x000fe40000000f00 */
[----:B------:R-:W-:Y:S02]  /*21a0*/  @P2 R2UR.BROADCAST UR8, R3 ;  /* 0x00000000030822ca */ /* 0x000fe400008e0000 */
[----:B------:R-:W-:-:S11]  /*21b0*/  @P2 LOP3.LUT R11, R5, 0xffff, RZ, 0xc0, !PT ;  /* 0x0000ffff050b2812 */ /* 0x000fd600078ec0ff */
[----:B------:R-:W-:Y:S01]  /*21c0*/  @UP0 UMOV UR36, UR8 ;  /* 0x0000000800240c82 */ /* 0x000fe20008000000 */
[----:B-1----:R-:W-:Y:S05]  /*21d0*/  @!P0 BRA `(.L_x_34) ;  /* 0x0000000000b88947 */ /* 0x002fea0003800000 */
[----:B------:R-:W4:Y:S01]  /*21e0*/  LDC.64 R4, c[0x0][0xb18] ;  /* 0x0002c600ff047b82 */ /* 0x000f220000000a00 */
[----:B------:R-:W-:-:S07]  /*21f0*/  ISETP.NE.AND P3, PT, R72, 0x1, PT ;  /* 0x000000014800780c */ /* 0x000fce0003f65270 */
[----:B------:R-:W1:Y:S08]  /*2200*/  LDC.64 R6, c[0x0][0xb10] ;  /* 0x0002c400ff067b82 */ /* 0x000e700000000a00 */
[----:B------:R-:W2:Y:S08]  /*2210*/  LDC R16, c[0x0][0xb20] ;  /* 0x0002c800ff107b82 */ /* 0x000eb00000000800 */
[----:B------:R-:W3:Y:S01]  /*2220*/  LDC R18, c[0x0][0xb0c] ;  /* 0x0002c300ff127b82 */ /* 0x000ee20000000800 */
[----:B----4-:R-:W-:Y:S01]  /*2230*/  IMAD.HI.U32 R17, R0, R5, RZ ;  /* 0x0000000500117227 */ /* 0x010fe200078e00ff */
[----:B------:R-:W-:-:S03]  /*2240*/  ISETP.NE.AND P0, PT, R4, 0x1, PT ;  /* 0x000000010400780c */ /* 0x000fc60003f05270 */
[----:B------:R-:W-:-:S03]  /*2250*/  IMAD.HI.U32 R5, R11, R5, RZ ;  /* 0x000000050b057227 */ /* 0x000fc600078e00ff */
[----:B------:R-:W4:Y:S01]  /*2260*/  LDC.64 R2, c[0x0][0xb28] ;  /* 0x0002ca00ff027b82 */ /* 0x000f220000000a00 */
[----:B-1----:R-:W-:-:S04]  /*2270*/  IMAD.HI.U32 R20, R9, R6, RZ ;  /* 0x0000000609147227 */ /* 0x002fc800078e00ff */
[----:B------:R-:W-:Y:S01]  /*2280*/  IMAD.HI.U32 R22, R13, R6, RZ ;  /* 0x000000060d167227 */ /* 0x000fe200078e00ff */
[----:B------:R-:W-:Y:S02]  /*2290*/  SHF.R.U32.HI R20, RZ, R7, R20 ;  /* 0x00000007ff147219 */ /* 0x000fe40000011614 */
[-C--:B--2---:R-:W-:Y:S02]  /*22a0*/  SHF.R.U32.HI R17, RZ, R16.reuse, R17 ;  /* 0x00000010ff117219 */ /* 0x084fe40000011611 */
[----:B------:R-:W-:Y:S02]  /*22b0*/  SHF.R.U32.HI R16, RZ, R16, R5 ;  /* 0x00000010ff107219 */ /* 0x000fe40000011605 */
[----:B------:R-:W-:Y:S02]  /*22c0*/  SEL R17, R0, R17, !P0 ;  /* 0x0000001100117207 */ /* 0x000fe40004000000 */
[----:B------:R-:W-:Y:S02]  /*22d0*/  SHF.R.U32.HI R22, RZ, R7, R22 ;  /* 0x00000007ff167219 */ /* 0x000fe40000011616 */
[----:B---3--:R-:W-:-:S02]  /*22e0*/  ISETP.NE.AND P1, PT, R18, 0x1, PT ;  /* 0x000000011200780c */ /* 0x008fc40003f25270 */
[----:B------:R-:W-:Y:S02]  /*22f0*/  SEL R5, R11, R16, !P0 ;  /* 0x000000100b057207 */ /* 0x000fe40004000000 */
[----:B------:R-:W-:Y:S02]  /*2300*/  SEL R19, R9, R20, !P1 ;  /* 0x0000001409137207 */ /* 0x000fe40004800000 */
[----:B------:R-:W-:Y:S01]  /*2310*/  SEL R7, R13, R22, !P1 ;  /* 0x000000160d077207 */ /* 0x000fe20004800000 */
[----:B----4-:R-:W-:-:S04]  /*2320*/  IMAD.HI.U32 R20, R17, R2, RZ ;  /* 0x0000000211147227 */ /* 0x010fc800078e00ff */
        /* <DEDUP_REMOVED lines=10> */
[----:B------:R-:W-:-:S04]  /*23d0*/  @!P0 IMAD.HI.U32 R16, R7, R2, RZ ;  /* 0x0000000207108227 */ /* 0x000fc800078e00ff */
[----:B------:R-:W-:Y:S01]  /*23e0*/  IMAD.MOV R2, RZ, RZ, -R6 ;  /* 0x000000ffff027224 */ /* 0x000fe200078e0a06 */
[----:B------:R-:W-:-:S03]  /*23f0*/  @!P0 SHF.R.U32.HI R16, RZ, R3, R16 ;  /* 0x00000003ff108219 */ /* 0x000fc60000011610 */
[----:B------:R-:W-:Y:S01]  /*2400*/  IMAD R2, R72, R2, R5 ;  /* 0x0000000248027224 */ /* 0x000fe200078e0205 */
        /* <DEDUP_REMOVED lines=11> */
.L_x_34:
[----:B------:R-:W1:Y:S02]  /*24c0*/  LDCU UR8, c[0x0][0xb30] ;  /* 0x00016600ff0877ac */ /* 0x000e640008000800 */
[----:B-1----:R-:W-:-:S09]  /*24d0*/  UISETP.NE.AND UP0, UPT, UR8, 0x1, UPT ;  /* 0x000000010800788c */ /* 0x002fd2000bf05270 */
[----:B------:R-:W-:Y:S05]  /*24e0*/  BRA.U UP0, `(.L_x_35) ;  /* 0x0000000100407547 */ /* 0x000fea000b800000 */
[----:B------:R-:W1:Y:S08]  /*24f0*/  LDC.64 R4, c[0x0][0xb10] ;  /* 0x0002c400ff047b82 */ /* 0x000e700000000a00 */
[----:B------:R-:W2:Y:S08]  /*2500*/  LDC.64 R2, c[0x0][0xb18] ;  /* 0x0002c600ff027b82 */ /* 0x000eb00000000a00 */
[----:B------:R-:W3:Y:S08]  /*2510*/  LDC R6, c[0x0][0xb20] ;  /* 0x0002c800ff067b82 */ /* 0x000ef00000000800 */
[----:B------:R-:W4:Y:S01]  /*2520*/  LDC R16, c[0x0][0xb0c] ;  /* 0x0002c300ff107b82 */ /* 0x000f220000000800 */
[----:B-1----:R-:W-:-:S05]  /*2530*/  IMAD.HI.U32 R4, R13, R4, RZ ;  /* 0x000000040d047227 */ /* 0x002fca00078e00ff */
[----:B------:R-:W-:Y:S01]  /*2540*/  SHF.R.U32.HI R4, RZ, R5, R4 ;  /* 0x00000005ff047219 */ /* 0x000fe20000011604 */
[----:B--2---:R-:W-:Y:S01]  /*2550*/  IMAD.HI.U32 R3, R11, R3, RZ ;  /* 0x000000030b037227 */ /* 0x004fe200078e00ff */
[----:B------:R-:W-:-:S04]  /*2560*/  ISETP.NE.AND P0, PT, R2, 0x1, PT ;  /* 0x000000010200780c */ /* 0x000fc80003f05270 */
[----:B---3--:R-:W-:-:S04]  /*2570*/  SHF.R.U32.HI R6, RZ, R6, R3 ;  /* 0x00000006ff067219 */ /* 0x008fc80000011603 */
[----:B------:R-:W-:Y:S02]  /*2580*/  SEL R3, R11, R6, !P0 ;  /* 0x000000060b037207 */ /* 0x000fe40004000000 */
[----:B----4-:R-:W-:-:S04]  /*2590*/  ISETP.NE.AND P1, PT, R16, 0x1, PT ;  /* 0x000000011000780c */ /* 0x010fc80003f25270 */
[----:B------:R-:W-:-:S05]  /*25a0*/  SEL R4, R13, R4, !P1 ;  /* 0x000000040d047207 */ /* 0x000fca0004800000 */
[----:B------:R-:W-:Y:S02]  /*25b0*/  IMAD.IADD R5, R3, 0x1, -R4 ;  /* 0x0000000103057824 */ /* 0x000fe400078e0a04 */
[----:B------:R-:W-:Y:S02]  /*25c0*/  IMAD.IADD R3, R4, 0x1, -R3 ;  /* 0x0000000104037824 */ /* 0x000fe400078e0a03 */
[----:B------:R-:W-:Y:S02]  /*25d0*/  IMAD R13, R5, R16, R13 ;  /* 0x00000010050d7224 */ /* 0x000fe400078e020d */
[----:B------:R-:W-:-:S07]  /*25e0*/  IMAD R11, R3, R2, R11 ;  /* 0x00000002030b7224 */ /* 0x000fce00078e020b */
.L_x_35:
[----:B------:R-:W-:Y:S01]  /*25f0*/  VIADD R14, R14, 0x1 ;  /* 0x000000010e0e7836 */ /* 0x000fe20000000000 */
[----:B------:R-:W-:Y:S01]  /*2600*/  PLOP3.LUT P1, PT, PT, PT, PT, 0x80, 0x8 ;  /* 0x000000000008781c */ /* 0x000fe20003f2f070 */
[----:B------:R-:W-:Y:S02]  /*2610*/  IMAD.IADD R167, R13, 0x1, R166 ;  /* 0x000000010da77824 */ /* 0x000fe400078e02a6 */
[----:B------:R-:W-:Y:S01]  /*2620*/  IMAD.IADD R165, R11, 0x1, R164 ;  /* 0x000000010ba57824 */ /* 0x000fe200078e02a4 */
[----:B------:R-:W-:-:S04]  /*2630*/  ISETP.NE.AND P0, PT, R14, 0x2, PT ;  /* 0x000000020e00780c */ /* 0x000fc80003f05270 */
[----:B------:R-:W-:Y:S02]  /*2640*/  SEL R3, RZ, 0x1, P0 ;  /* 0x00000001ff037807 */ /* 0x000fe40000000000 */
[----:B------:R-:W-:Y:S02]  /*2650*/  SEL R14, R14, RZ, P0 ;  /* 0x000000ff0e0e7207 */ /* 0x000fe40000000000 */
[----:B------:R-:W-:Y:S01]  /*2660*/  LOP3.LUT R12, R12, R3, RZ, 0x3c, !PT ;  /* 0x000000030c0c7212 */ /* 0x000fe200078e3cff */
[----:B------:R-:W-:Y:S06]  /*2670*/  @P2 BRA `(.L_x_36) ;  /* 0xfffffff000982947 */ /* 0x000fec000383ffff */
[----:B------:R-:W-:Y:S01]  /*2680*/  UIADD3 UR4, UPT, UPT, UR4, 0x110, URZ ;  /* 0x0000011004047890 */ /* 0x000fe2000fffe0ff */
[----:B------:R-:W-:-:S03]  /*2690*/  SHF.L.U32 R3, R15, 0x1f, RZ ;  /* 0x0000001f0f037819 */ /* 0x000fc600000006ff */
[----:B------:R-:W-:-:S09]  /*26a0*/  ULEA UR5, UR6, UR4, 0x3 ;  /* 0x0000000406057291 */ /* 0x000fd2000f8e18ff */
[----:B------:R-:W1:Y:S02]  /*26b0*/  SYNCS.PHASECHK.TRANS64.TRYWAIT P0, [UR5], R3 ;  /* 0x00000003ff0075a7 */ /* 0x000e640008001105 */
[----:B-1----:R-:W-:Y:S05]  /*26c0*/  @!P0 BRA `(.L_x_37) ;  /* 0x0000005800248947 */ /* 0x002fea0003800000 */
.L_x_131:
[----:B------:R-:W-:-:S04]  /*26d0*/  UIADD3 UR6, UPT, UPT, UR6, 0x1, URZ ;  /* 0x0000000106067890 */ /* 0x000fc8000fffe0ff */
[----:B------:R-:W-:-:S04]  /*26e0*/  UISETP.NE.AND UP0, UPT, UR6, 0x22, UPT ;  /* 0x000000220600788c */ /* 0x000fc8000bf05270 */
[----:B------:R-:W-:Y:S02]  /*26f0*/  USEL UR7, URZ, 0x1, UP0 ;  /* 0x00000001ff077887 */ /* 0x000fe40008000000 */
[----:B------:R-:W-:-:S04]  /*2700*/  USEL UR6, UR6, URZ, UP0 ;  /* 0x000000ff06067287 */ /* 0x000fc80008000000 */
[----:B------:R-:W-:Y:S01]  /*2710*/  ULEA UR5, UR6, UR4, 0x3 ;  /* 0x0000000406057291 */ /* 0x000fe2000f8e18ff */
[----:B------:R-:W-:-:S04]  /*2720*/  LOP3.LUT R2, R15, UR7, RZ, 0x3c, !PT ;  /* 0x000000070f027c12 */ /* 0x000fc8000f8e3cff */
[----:B-1----:R-:W-:-:S04]  /*2730*/  SHF.L.U32 R3, R2, 0x1f, RZ ;  /* 0x0000001f02037819 */ /* 0x002fc800000006ff */
[----:B------:R-:W1:Y:S02]  /*2740*/  SYNCS.PHASECHK.TRANS64.TRYWAIT P0, [UR5], R3 ;  /* 0x00000003ff0075a7 */ /* 0x000e640008001105 */
[----:B-1----:R-:W-:Y:S05]  /*2750*/  @!P0 BRA `(.L_x_38) ;  /* 0x0000005800188947 */ /* 0x002fea0003800000 */
.L_x_133:
        /* <DEDUP_REMOVED lines=9> */
.L_x_135:
        /* <DEDUP_REMOVED lines=9> */
.L_x_137:
        /* <DEDUP_REMOVED lines=9> */
.L_x_139:
        /* <DEDUP_REMOVED lines=9> */
.L_x_141:
        /* <DEDUP_REMOVED lines=9> */
.L_x_143:
        /* <DEDUP_REMOVED lines=9> */
.L_x_145:
        /* <DEDUP_REMOVED lines=9> */
.L_x_147:
        /* <DEDUP_REMOVED lines=9> */
.L_x_149:
        /* <DEDUP_REMOVED lines=9> */
.L_x_151:
        /* <DEDUP_REMOVED lines=9> */
.L_x_153:
        /* <DEDUP_REMOVED lines=9> */
.L_x_155:
        /* <DEDUP_REMOVED lines=9> */
.L_x_157:
        /* <DEDUP_REMOVED lines=9> */
.L_x_159:
        /* <DEDUP_REMOVED lines=9> */
.L_x_161:
        /* <DEDUP_REMOVED lines=9> */
.L_x_163:
        /* <DEDUP_REMOVED lines=9> */
.L_x_165:
        /* <DEDUP_REMOVED lines=9> */
.L_x_167:
        /* <DEDUP_REMOVED lines=9> */
.L_x_169:
        /* <DEDUP_REMOVED lines=9> */
.L_x_171:
        /* <DEDUP_REMOVED lines=9> */
.L_x_173:
        /* <DEDUP_REMOVED lines=9> */
.L_x_175:
        /* <DEDUP_REMOVED lines=9> */
.L_x_177:
        /* <DEDUP_REMOVED lines=9> */
.L_x_179:
        /* <DEDUP_REMOVED lines=9> */
.L_x_181:
        /* <DEDUP_REMOVED lines=9> */
.L_x_183:
        /* <DEDUP_REMOVED lines=9> */
.L_x_185:
        /* <DEDUP_REMOVED lines=9> */
.L_x_187:
        /* <DEDUP_REMOVED lines=9> */
.L_x_189:
        /* <DEDUP_REMOVED lines=9> */
.L_x_191:
        /* <DEDUP_REMOVED lines=9> */
.L_x_193:
        /* <DEDUP_REMOVED lines=9> */
.L_x_195:
[----:B------:R-:W-:-:S04]  /*38d0*/  UIADD3 UR6, UPT, UPT, UR6, 0x1, URZ ;  /* 0x0000000106067890 */ /* 0x000fc8000fffe0ff */
[----:B------:R-:W-:-:S04]  /*38e0*/  UISETP.NE.AND UP0, UPT, UR6, 0x22, UPT ;  /* 0x000000220600788c */ /* 0x000fc8000bf05270 */
[----:B------:R-:W-:Y:S02]  /*38f0*/  USEL UR5, URZ, 0x1, UP0 ;  /* 0x00000001ff057887 */ /* 0x000fe40008000000 */
[----:B------:R-:W-:-:S04]  /*3900*/  USEL UR6, UR6, URZ, UP0 ;  /* 0x000000ff06067287 */ /* 0x000fc80008000000 */
[----:B------:R-:W-:Y:S01]  /*3910*/  ULEA UR6, UR6, UR4, 0x3 ;  /* 0x0000000406067291 */ /* 0x000fe2000f8e18ff */
[----:B-1----:R-:W-:-:S04]  /*3920*/  LOP3.LUT R3, R2, UR5, RZ, 0x3c, !PT ;  /* 0x0000000502037c12 */ /* 0x002fc8000f8e3cff */
[----:B------:R-:W-:Y:S01]  /*3930*/  SHF.L.U32 R3, R3, 0x1f, RZ ;  /* 0x0000001f03037819 */ /* 0x000fe200000006ff */
[----:B----4-:R-:W-:-:S07]  /*3940*/  IMAD.U32 R0, RZ, RZ, UR6 ;  /* 0x00000006ff007e24 */ /* 0x010fce000f8e00ff */
.L_x_70:
[----:B-1----:R1:W2:Y:S02]  /*3950*/  SYNCS.PHASECHK.TRANS64.TRYWAIT P0, [R0+URZ], R3 ;  /* 0x00000003000075a7 */ /* 0x0022a400080011ff */
[----:B--2---:R-:W-:Y:S05]  /*3960*/  @!P0 NANOSLEEP.SYNCS 0x989680 ;  /* 0x009896800000895d */ /* 0x004fea0003900000 */
[----:B------:R-:W2:Y:S02]  /*3970*/  @!P0 SYNCS.PHASECHK.TRANS64 P0, [R0+URZ], R3 ;  /* 0x00000003000085a7 */ /* 0x000ea400080010ff */
[----:B--2---:R-:W-:Y:S05]  /*3980*/  @P0 EXIT ;  /* 0x000000000000094d */ /* 0x004fea0003800000 */
[----:B------:R-:W-:Y:S05]  /*3990*/  BRA `(.L_x_70) ;  /* 0xfffffffc00ec7947 */ /* 0x000fea000383ffff */
.L_x_18:
[----:B------:R-:W-:-:S04]  /*39a0*/  UISETP.NE.AND UP1, UPT, UR37, URZ, UPT ;  /* 0x000000ff2500728c */ /* 0x000fc8000bf25270 */
[----:B------:R-:W-:-:S09]  /*39b0*/  UISETP.NE.OR UP1, UPT, UR8, 0x1, UP1 ;  /* 0x000000010800788c */ /* 0x000fd20008f25670 */
[----:B------:R-:W-:Y:S05]  /*39c0*/  BRA.U UP1, `(.L_x_71) ;  /* 0x0000000501487547 */ /* 0x000fea000b800000 */
[----:B------:R-:W-:Y:S01]  /*39d0*/  ISETP.NE.AND P2, PT, R2, RZ, PT ;  /* 0x000000ff0200720c */ /* 0x000fe20003f45270 */
[----:B------:R-:W-:Y:S01]  /*39e0*/  IMAD.MOV.U32 R12, RZ, RZ, 0x1 ;  /* 0x00000001ff0c7424 */ /* 0x000fe200078e00ff */
[----:B------:R-:W-:Y:S02]  /*39f0*/  CS2R R10, SRZ ;  /* 0x00000000000a7805 */ /* 0x000fe4000001ff00 */
[----:B------:R-:W-:Y:S01]  /*3a00*/  CS2R R8, SRZ ;  /* 0x0000000000087805 */ /* 0x000fe2000001ff00 */
[----:B------:R-:W-:Y:S01]  /*3a10*/  UMOV UR4, 0x400 ;  /* 0x0000040000047882 */ /* 0x000fe20000000000 */
[----:B------:R-:W-:Y:S01]  /*3a20*/  UMOV UR6, URZ ;  /* 0x000000ff00067c82 */ /* 0x000fe20008000000 */
[----:B------:R-:W-:-:S12]  /*3a30*/  ULEA UR37, UR37, UR4, 0x18 ;  /* 0x0000000425257291 */ /* 0x000fd8000f8ec0ff */
.L_x_75:
[----:B------:R-:W-:Y:S02]  /*3a40*/  LEA R0, R8, UR37, 0x3 ;  /* 0x0000002508007c11 */ /* 0x000fe4000f8e18ff */
[----:B------:R-:W-:-:S03]  /*3a50*/  SHF.L.U32 R5, R9, 0x1f, RZ ;  /* 0x0000001f09057819 */ /* 0x000fc600000006ff */
[----:B------:R-:W-:Y:S01]  /*3a60*/  VIADD R4, R0, 0x2b0 ;  /* 0x000002b000047836 */ /* 0x000fe20000000000 */
[----:B------:R-:W1:Y:S02]  /*3a70*/  SYNCS.PHASECHK.TRANS64.TRYWAIT P0, [R0+URZ+0x2a0], R5 ;  /* 0x0002a005000075a7 */ /* 0x000e6400080011ff */
[----:B-1----:R-:W-:Y:S05]  /*3a80*/  @!P0 BRA `(.L_x_72) ;  /* 0x00000050004c8947 */ /* 0x002fea0003800000 */
.L_x_196:
[----:B------:R-:W-:Y:S01]  /*3a90*/  ULEA UR5, UR6, UR37, 0x3 ;  /* 0x0000002506057291 */ /* 0x000fe2000f8e18ff */
[----:B------:R-:W-:Y:S02]  /*3aa0*/  PRMT R4, RZ, 0x654, R4 ;  /* 0x00000654ff047816 */ /* 0x000fe40000000004 */
[----:B-1----:R-:W-:Y:S01]  /*3ab0*/  SHF.L.U32 R5, R12, 0x1f, RZ ;  /* 0x0000001f0c057819 */ /* 0x002fe200000006ff */
[----:B------:R-:W-:Y:S01]  /*3ac0*/  UIADD3 UR4, UPT, UPT, UR5, 0x240, URZ ;  /* 0x0000024005047890 */ /* 0x000fe2000fffe0ff */
[----:B------:R1:W-:Y:S05]  /*3ad0*/  SYNCS.ARRIVE.TRANS64.RED.A1T0 RZ, [R4+URZ], RZ ;  /* 0x000000ff04ff79a7 */ /* 0x0003ea00081004ff */
[----:B------:R-:W-:Y:S01]  /*3ae0*/  IMAD.U32 R7, RZ, RZ, UR4 ;  /* 0x00000004ff077e24 */ /* 0x000fe2000f8e00ff */
[----:B------:R-:W2:Y:S04]  /*3af0*/  SYNCS.PHASECHK.TRANS64.TRYWAIT P0, [UR5+0x250], R5 ;  /* 0x00025005ff0075a7 */ /* 0x000ea80008001105 */
[----:B------:R-:W-:Y:S01]  /*3b00*/  PRMT R6, R2, 0x654, R7 ;  /* 0x0000065402067816 */ /* 0x000fe20000000007 */
[----:B-1----:R-:W-:Y:S01]  /*3b10*/  @!P2 IMAD.MOV.U32 R4, RZ, RZ, 0x10 ;  /* 0x00000010ff04a424 */ /* 0x002fe200078e00ff */
[----:B--2---:R-:W-:Y:S06]  /*3b20*/  @!P0 BRA `(.L_x_73) ;  /* 0x0000005000388947 */ /* 0x004fec0003800000 */
.L_x_198:
[----:B------:R-:W-:Y:S01]  /*3b30*/  ULEA UR4, UR6, UR37, 0x4 ;  /* 0x0000002506047291 */ /* 0x000fe2000f8e20ff */
[----:B------:R-:W-:Y:S01]  /*3b40*/  SEL R3, R6, R3, !P2 ;  /* 0x0000000306037207 */ /* 0x000fe20005000000 */
[----:B------:R-:W-:Y:S01]  /*3b50*/  UIADD3 UR5, UPT, UPT, UR5, 0x240, URZ ;  /* 0x0000024005057890 */ /* 0x000fe2000fffe0ff */
[----:B-1----:R-:W-:Y:S01]  /*3b60*/  LEA R0, R11, UR37, 0x3 ;  /* 0x000000250b007c11 */ /* 0x002fe2000f8e18ff */
[----:B------:R-:W-:Y:S01]  /*3b70*/  UIADD3 UR4, UPT, UPT, UR4, 0x2d0, URZ ;  /* 0x000002d004047890 */ /* 0x000fe2000fffe0ff */
[----:B------:R-:W-:Y:S01]  /*3b80*/  SHF.L.U32 R5, R10, 0x1f, RZ ;  /* 0x0000001f0a057819 */ /* 0x000fe200000006ff */
[----:B------:R1:W-:Y:S01]  /*3b90*/  @!P2 SYNCS.ARRIVE.TRANS64.RED RZ, [R3+URZ], R4 ;  /* 0x0000000403ffa9a7 */ /* 0x0003e200080004ff */
[----:B------:R-:W-:Y:S01]  /*3ba0*/  UIADD3 UR6, UPT, UPT, UR6, 0x1, URZ ;  /* 0x0000000106067890 */ /* 0x000fe2000fffe0ff */
[----:B------:R-:W-:-:S03]  /*3bb0*/  VIADD R8, R8, 0x1 ;  /* 0x0000000108087836 */ /* 0x000fc60000000000 */
[----:B------:R-:W-:Y:S02]  /*3bc0*/  UISETP.NE.AND UP0, UPT, UR6, 0x2, UPT ;  /* 0x000000020600788c */ /* 0x000fe4000bf05270 */
[----:B------:R-:W-:Y:S06]  /*3bd0*/  UGETNEXTWORKID.BROADCAST [UR4], [UR5] ;  /* 0x00000000040073ca */ /* 0x000fec0008000100 */
[----:B------:R-:W-:Y:S01]  /*3be0*/  USEL UR4, URZ, 0x1, UP0 ;  /* 0x00000001ff047887 */ /* 0x000fe20008000000 */
[----:B------:R-:W-:Y:S01]  /*3bf0*/  ISETP.NE.AND P0, PT, R8, 0x2, PT ;  /* 0x000000020800780c */ /* 0x000fe20003f05270 */
[----:B------:R-:W-:Y:S01]  /*3c00*/  USEL UR6, UR6, URZ, UP0 ;  /* 0x000000ff06067287 */ /* 0x000fe20008000000 */
[----:B------:R-:W2:Y:S03]  /*3c10*/  SYNCS.PHASECHK.TRANS64.TRYWAIT P1, [R0+URZ+0x240], R5 ;  /* 0x00024005000075a7 */ /* 0x000ea600080211ff */
[----:B------:R-:W-:Y:S01]  /*3c20*/  LOP3.LUT R12, R12, UR4, RZ, 0x3c, !PT ;  /* 0x000000040c0c7c12 */ /* 0x000fe2000f8e3cff */
[----:B-12---:R-:W-:Y:S07]  /*3c30*/  @!P1 BRA `(.L_x_74) ;  /* 0x00000050000c9947 */ /* 0x006fee0003800000 */
.L_x_199:
[C---:B------:R-:W-:Y:S01]  /*3c40*/  LEA R4, R11.reuse, UR37, 0x4 ;  /* 0x000000250b047c11 */ /* 0x040fe2000f8e20ff */
[----:B-1----:R-:W-:Y:S01]  /*3c50*/  VIADD R0, R0, 0x250 ;  /* 0x0000025000007836 */ /* 0x002fe20000000000 */
[----:B------:R-:W-:Y:S01]  /*3c60*/  SEL R8, R8, RZ, P0 ;  /* 0x000000ff08087207 */ /* 0x000fe20000000000 */
[----:B------:R-:W-:-:S03]  /*3c70*/  VIADD R11, R11, 0x1 ;  /* 0x000000010b0b7836 */ /* 0x000fc60000000000 */
[----:B------:R-:W1:Y:S01]  /*3c80*/  LDS.128 R4, [R4+0x2d0] ;  /* 0x0002d00004047984 */ /* 0x000e620000000c00 */
[----:B------:R-:W-:Y:S02]  /*3c90*/  PRMT R0, RZ, 0x654, R0 ;  /* 0x00000654ff007816 */ /* 0x000fe40000000000 */
[C---:B------:R-:W-:Y:S01]  /*3ca0*/  ISETP.NE.AND P1, PT, R11.reuse, 0x2, PT ;  /* 0x000000020b00780c */ /* 0x040fe20003f25270 */
[----:B------:R-:W-:Y:S01]  /*3cb0*/  @!PT LDS RZ, [RZ] ;  /* 0x00000000fffff984 */ /* 0x000fe20000000800 */
[----:B------:R-:W-:Y:S01]  /*3cc0*/  @!PT LDS RZ, [RZ] ;  /* 0x00000000fffff984 */ /* 0x000fe20000000800 */
[----:B------:R-:W-:Y:S01]  /*3cd0*/  @!PT LDS RZ, [RZ] ;  /* 0x00000000fffff984 */ /* 0x000fe20000000800 */
[----:B------:R-:W-:Y:S01]  /*3ce0*/  @!PT LDS RZ, [RZ] ;  /* 0x00000000fffff984 */ /* 0x000fe20000000800 */
[----:B------:R2:W-:Y:S06]  /*3cf0*/  MEMBAR.ALL.CTA ;  /* 0x0000000000007992 */ /* 0x0005ec0000008000 */
[----:B--2---:R-:W2:Y:S01]  /*3d00*/  FENCE.VIEW.ASYNC.S ;  /* 0x00000000000073c6 */ /* 0x004ea20000000000 */
[----:B------:R-:W-:Y:S01]  /*3d10*/  SEL R11, R11, RZ, P1 ;  /* 0x000000ff0b0b7207 */ /* 0x000fe20000800000 */
[----:B--2---:R2:W-:Y:S01]  /*3d20*/  SYNCS.ARRIVE.TRANS64.RED.A1T0 RZ, [R0+URZ], RZ ;  /* 0x000000ff00ff79a7 */ /* 0x0045e200081004ff */
[----:B-1----:R-:W-:-:S02]  /*3d30*/  LOP3.LUT P3, RZ, R6, 0x1, RZ, 0xc0, !PT ;  /* 0x0000000106ff7812 */ /* 0x002fc4000786c0ff */
[----:B------:R-:W-:-:S04]  /*3d40*/  SEL R5, RZ, 0x1, P1 ;  /* 0x00000001ff057807 */ /* 0x000fc80000800000 */
[----:B------:R-:W-:Y:S02]  /*3d50*/  LOP3.LUT R10, R10, R5, RZ, 0x3c, !PT ;  /* 0x000000050a0a7212 */ /* 0x000fe400078e3cff */
[----:B--2---:R-:W-:-:S04]  /*3d60*/  SEL R0, RZ, 0x1, P0 ;  /* 0x00000001ff007807 */ /* 0x004fc80000000000 */
[----:B------:R-:W-:Y:S01]  /*3d70*/  LOP3.LUT R9, R9, R0, RZ, 0x3c, !PT ;  /* 0x0000000009097212 */ /* 0x000fe200078e3cff */
[----:B------:R-:W-:Y:S06]  /*3d80*/  @P3 BRA `(.L_x_75) ;  /* 0xfffffffc002c3947 */ /* 0x000fec000383ffff */
[----:B------:R-:W-:Y:S01]  /*3d90*/  ULEA UR5, UR6, UR37, 0x3 ;  /* 0x0000002506057291 */ /* 0x000fe2000f8e18ff */
[----:B------:R-:W-:-:S08]  /*3da0*/  SHF.L.U32 R3, R12, 0x1f, RZ ;  /* 0x0000001f0c037819 */ /* 0x000fd000000006ff */
[----:B------:R-:W1:Y:S02]  /*3db0*/  SYNCS.PHASECHK.TRANS64 P0, [UR5+0x250], R3 ;  /* 0x00025003ff0075a7 */ /* 0x000e640008001005 */
[----:B-1----:R-:W-:Y:S05]  /*3dc0*/  @P0 BRA `(.L_x_76) ;  /* 0x0000000000080947 */ /* 0x002fea0003800000 */
[----:B------:R-:W1:Y:S02]  /*3dd0*/  SYNCS.PHASECHK.TRANS64.TRYWAIT P0, [UR5+0x250], R3 ;  /* 0x00025003ff0075a7 */ /* 0x000e640008001105 */
[----:B-1----:R-:W-:Y:S05]  /*3de0*/  @!P0 BRA `(.L_x_77) ;  /* 0x0000004c00b48947 */ /* 0x002fea0003800000 */
.L_x_76:
[----:B------:R-:W-:-:S04]  /*3df0*/  UIADD3 UR4, UPT, UPT, UR6, 0x1, URZ ;  /* 0x0000000106047890 */ /* 0x000fc8000fffe0ff */
[----:B------:R-:W-:-:S04]  /*3e00*/  UISETP.NE.AND UP0, UPT, UR4, 0x2, UPT ;  /* 0x000000020400788c */ /* 0x000fc8000bf05270 */
[----:B------:R-:W-:Y:S02]  /*3e10*/  USEL UR7, URZ, 0x1, UP0 ;  /* 0x00000001ff077887 */ /* 0x000fe40008000000 */
[----:B------:R-:W-:-:S04]  /*3e20*/  USEL UR4, UR4, URZ, UP0 ;  /* 0x000000ff04047287 */ /* 0x000fc80008000000 */
[----:B------:R-:W-:Y:S01]  /*3e30*/  ULEA UR4, UR4, UR37, 0x3 ;  /* 0x0000002504047291 */ /* 0x000fe2000f8e18ff */
[----:B-1----:R-:W-:-:S04]  /*3e40*/  LOP3.LUT R3, R12, UR7, RZ, 0x3c, !PT ;  /* 0x000000070c037c12 */ /* 0x002fc8000f8e3cff */
[----:B------:R-:W-:-:S04]  /*3e50*/  SHF.L.U32 R0, R3, 0x1f, RZ ;  /* 0x0000001f03007819 */ /* 0x000fc800000006ff */
[----:B------:R-:W1:Y:S02]  /*3e60*/  SYNCS.PHASECHK.TRANS64 P0, [UR4+0x250], R0 ;  /* 0x00025000ff0075a7 */ /* 0x000e640008001004 */
[----:B-1----:R-:W-:Y:S05]  /*3e70*/  @P0 EXIT ;  /* 0x000000000000094d */ /* 0x002fea0003800000 */
[----:B------:R-:W-:Y:S02]  /*3e80*/  SHF.L.U32 R3, R3, 0x1f, RZ ;  /* 0x0000001f03037819 */ /* 0x000fe400000006ff */
[----:B------:R-:W-:-:S07]  /*3e90*/  MOV R0, UR4 ;  /* 0x0000000400007c02 */ /* 0x000fce0008000f00 */
.L_x_78:
[----:B-1----:R1:W2:Y:S02]  /*3ea0*/  SYNCS.PHASECHK.TRANS64.TRYWAIT P0, [R0+URZ+0x250], R3 ;  /* 0x00025003000075a7 */ /* 0x0022a400080011ff */
[----:B--2---:R-:W-:Y:S05]  /*3eb0*/  @!P0 NANOSLEEP.SYNCS 0x989680 ;  /* 0x009896800000895d */ /* 0x004fea0003900000 */
[----:B------:R-:W2:Y:S02]  /*3ec0*/  @!P0 SYNCS.PHASECHK.TRANS64 P0, [R0+URZ+0x250], R3 ;  /* 0x00025003000085a7 */ /* 0x000ea400080010ff */
[----:B--2---:R-:W-:Y:S05]  /*3ed0*/  @P0 EXIT ;  /* 0x000000000000094d */ /* 0x004fea0003800000 */
[----:B------:R-:W-:Y:S05]  /*3ee0*/  BRA `(.L_x_78) ;  /* 0xfffffffc00ec7947 */ /* 0x000fea000383ffff */
.L_x_71:
[----:B------:R-:W-:-:S09]  /*3ef0*/  UISETP.NE.AND UP1, UPT, UR8, URZ, UPT ;  /* 0x000000ff0800728c */ /* 0x000fd2000bf25270 */
[----:B------:R-:W-:Y:S05]  /*3f00*/  BRA.U UP1, `(.L_x_79) ;  /* 0x0000000d01607547 */ /* 0x000fea000b800000 */
[----:B------:R-:W-:Y:S01]  /*3f10*/  UMOV UR4, 0x40 ;  /* 0x0000004000047882 */ /* 0x000fe20000000000 */
[----:B------:R-:W-:Y:S01]  /*3f20*/  NOP ;  /* 0x0000000000007918 */ /* 0x000fe20000000000 */
[----:B------:R-:W-:Y:S01]  /*3f30*/  ULEA UR4, UR37, UR4, 0x18 ;  /* 0x0000000425047291 */ /* 0x000fe2000f8ec0ff */
[----:B------:R-:W-:Y:S02]  /*3f40*/  UMOV UR5, 0x400 ;  /* 0x0000040000057882 */ /* 0x000fe40000000000 */
[----:B------:R-:W-:-:S06]  /*3f50*/  ULEA UR37, UR37, UR5, 0x18 ;  /* 0x0000000525257291 */ /* 0x000fcc000f8ec0ff */
[----:B------:R-:W1:Y:S02]  /*3f60*/  LDS.U8 R0, [UR4+0x1c] ;  /* 0x00001c04ff007984 */ /* 0x000e640008000000 */
[----:B-1----:R-:W-:-:S13]  /*3f70*/  ISETP.NE.AND P0, PT, R0, RZ, PT ;  /* 0x000000ff0000720c */ /* 0x002fda0003f05270 */
[----:B------:R-:W-:Y:S05]  /*3f80*/  @P0 BRA `(.L_x_80) ;  /* 0x0000000000580947 */ /* 0x000fea0003800000 */
[----:B------:R-:W-:-:S13]  /*3f90*/  ELECT P0, URZ, PT ;  /* 0x0000000000ff782f */ /* 0x000fda0003800000 */
[----:B------:R-:W-:Y:S05]  /*3fa0*/  @!P0 BRA `(.L_x_81) ;  /* 0x0000000000608947 */ /* 0x000fea0003800000 */
[----:B------:R-:W-:Y:S01]  /*3fb0*/  UMOV UR5, 0x10 ;  /* 0x0000001000057882 */ /* 0x000fe20000000000 */
[----:B------:R-:W-:Y:S01]  /*3fc0*/  HFMA2 R0, -RZ, RZ, 0, 5.9604644775390625e-08 ;  /* 0x00000001ff007431 */ /* 0x000fe200000001ff */
[----:B------:R-:W-:-:S03]  /*3fd0*/  MOV R2, 0xffff ;  /* 0x0000ffff00027802 */ /* 0x000fc60000000f00 */
[----:B------:R-:W-:Y:S04]  /*3fe0*/  DEPBAR.LE SB1, 0x36 ;  /* 0x00009d800000791a */ /* 0x000fe80000000000 */
[----:B------:R-:W1:Y:S02]  /*3ff0*/  UTCATOMSWS.FIND_AND_SET.ALIGN UP0, UR5, UR5 ;  /* 0x00000005000575e3 */ /* 0x000e640008000800 */
[----:B-1----:R-:W-:Y:S01]  /*4000*/  MOV R3, UR5 ;  /* 0x0000000500037c02 */ /* 0x002fe20008000f00 */
[----:B------:R-:W-:Y:S06]  /*4010*/  BRA.U UP0, `(.L_x_82) ;  /* 0x0000000100187547 */ /* 0x000fec000b800000 */
.L_x_83:
[----:B------:R-:W-:Y:S05]  /*4020*/  NANOSLEEP 0x64 ;  /* 0x000000640000795d */ /* 0x000fea0003800000 */
[----:B------:R-:W-:-:S05]  /*4030*/  UMOV UR5, 0x10 ;  /* 0x0000001000057882 */ /* 0x000fca0000000000 */
[----:B------:R-:W-:Y:S04]  /*4040*/  DEPBAR.LE SB1, 0x36 ;  /* 0x00009d800000791a */ /* 0x000fe80000000000 */
[----:B------:R-:W1:Y:S02]  /*4050*/  UTCATOMSWS.FIND_AND_SET.ALIGN UP0, UR5, UR5 ;  /* 0x00000005000575e3 */ /* 0x000e640008000800 */
[----:B-1----:R-:W-:Y:S01]  /*4060*/  MOV R3, UR5 ;  /* 0x0000000500037c02 */ /* 0x002fe20008000f00 */
[----:B------:R-:W-:Y:S05]  /*4070*/  BRA.U !UP0, `(.L_x_83) ;  /* 0xfffffffd08e87547 */ /* 0x000fea000b83ffff */
.L_x_82:
[-C--:B------:R-:W-:Y:S02]  /*4080*/  SHF.L.U32 R2, R2, R3.reuse, RZ ;  /* 0x0000000302027219 */ /* 0x080fe400000006ff */
[----:B------:R-:W-:Y:S01]  /*4090*/  SHF.L.U32 R0, R0, R3, RZ ;  /* 0x0000000300007219 */ /* 0x000fe200000006ff */
[----:B------:R-:W-:Y:S02]  /*40a0*/  IMAD.SHL.U32 R3, R3, 0x20, RZ ;  /* 0x0000002003037824 */ /* 0x000fe400078e00ff */
[----:B------:R1:W-:Y:S04]  /*40b0*/  ATOMS.OR RZ, [UR4+0x14], R2 ;  /* 0x00001402ffff798c */ /* 0x0003e8000b000004 */
[----:B------:R1:W-:Y:S04]  /*40c0*/  ATOMS.OR RZ, [UR4+0x18], R0 ;  /* 0x00001800ffff798c */ /* 0x0003e8000b000004 */
[----:B------:R1:W-:Y:S01]  /*40d0*/  STS [UR37+0x2f0], R3 ;  /* 0x0002f003ff007988 */ /* 0x0003e20008000825 */
[----:B------:R-:W-:Y:S05]  /*40e0*/  BRA `(.L_x_81) ;  /* 0x0000000000107947 */ /* 0x000fea0003800000 */
.L_x_80:
[----:B------:R-:W-:Y:S02]  /*40f0*/  MOV R0, 0xffffffff ;  /* 0xffffffff00007802 */ /* 0x000fe40000000f00 */
[----:B------:R-:W-:-:S03]  /*4100*/  MOV R2, 0x4130 ;  /* 0x0000413000027802 */ /* 0x000fc60000000f00 */
[----:B------:R1:W-:Y:S04]  /*4110*/  STS [UR37+0x2f0], R0 ;  /* 0x0002f000ff007988 */ /* 0x0003e80008000825 */
[----:B-1-3-5:R-:W-:Y:S05]  /*4120*/  CALL.REL.NOINC `($__internal_1_$__cuda_sm10x_tcgen05_guardrail_trap_phase_invalid_during_alloc) ;  /* 0x0000005000307944 */ /* 0x02afea0003c00000 */
.L_x_81:
[----:B------:R-:W-:Y:S05]  /*4130*/  WARPSYNC.ALL ;  /* 0x0000000000007948 */ /* 0x000fea0003800000 */
[----:B------:R-:W2:Y:S01]  /*4140*/  S2UR UR6, SR_CgaCtaId ;  /* 0x00000000000679c3 */ /* 0x000ea20000008800 */
[----:B------:R-:W-:Y:S01]  /*4150*/  UMOV UR4, 0x400 ;  /* 0x0000040000047882 */ /* 0x000fe20000000000 */
[----:B------:R-:W-:-:S06]  /*4160*/  NOP ;  /* 0x0000000000007918 */ /* 0x000fcc0000000000 */
[----:B------:R-:W-:Y:S06]  /*4170*/  BAR.ARV 0x6, 0xa0 ;  /* 0x0182800000007b1d */ /* 0x000fec0000002000 */
[----:B------:R-:W4:Y:S01]  /*4180*/  LDCU UR7, c[0x0][0x38c] ;  /* 0x00007180ff0777ac */ /* 0x000f220008000800 */
[----:B------:R-:W-:Y:S01]  /*4190*/  IMAD.MOV.U32 R11, RZ, RZ, 0x1 ;  /* 0x00000001ff0b7424 */ /* 0x000fe200078e00ff */
[----:B------:R-:W-:Y:S01]  /*41a0*/  CS2R R8, SRZ ;  /* 0x0000000000087805 */ /* 0x000fe2000001ff00 */
[----:B------:R-:W-:Y:S01]  /*41b0*/  IMAD.MOV.U32 R10, RZ, RZ, RZ ;  /* 0x000000ffff0a7224 */ /* 0x000fe200078e00ff */
[----:B------:R-:W-:Y:S01]  /*41c0*/  UMOV UR18, URZ ;  /* 0x000000ff00127c82 */ /* 0x000fe20008000000 */
[----:B------:R-:W-:Y:S01]  /*41d0*/  UMOV UR17, URZ ;  /* 0x000000ff00117c82 */ /* 0x000fe20008000000 */
[----:B------:R-:W-:Y:S01]  /*41e0*/  UMOV UR20, 0x0 ;  /* 0x0000000000147882 */ /* 0x000fe20000000000 */
[----:B------:R-:W-:Y:S01]  /*41f0*/  UMOV UR21, 0x81004a0 ;  /* 0x081004a000157882 */ /* 0x000fe20000000000 */
[----:B--2---:R-:W-:Y:S01]  /*4200*/  ULEA UR6, UR6, UR4, 0x18 ;  /* 0x0000000406067291 */ /* 0x004fe2000f8ec0ff */
[----:B------:R-:W2:Y:S03]  /*4210*/  LDCU UR4, c[0x0][0x38c] ;  /* 0x00007180ff0477ac */ /* 0x000ea60008000800 */
[----:B------:R-:W-:-:S02]  /*4220*/  UIADD3 UR11, UPT, UPT, UR6, 0x4600, URZ ;  /* 0x00004600060b7890 */ /* 0x000fc4000fffe0ff */
[----:B----4-:R-:W-:-:S03]  /*4230*/  UIADD3 UR7, UPT, UPT, UR7, 0x1f, URZ ;  /* 0x0000001f07077890 */ /* 0x010fc6000fffe0ff */
[----:B-1----:R-:W1:Y:S01]  /*4240*/  LDS R0, [UR6+0x2f0] ;  /* 0x0002f006ff007984 */ /* 0x002e620008000800 */
[----:B------:R-:W-:Y:S02]  /*4250*/  UIADD3 UR12, UPT, UPT, UR6, 0x26600, URZ ;  /* 0x00026600060c7890 */ /* 0x000fe4000fffe0ff */
[----:B------:R-:W-:Y:S02]  /*4260*/  USHF.R.S32.HI UR5, URZ, 0x1f, UR7 ;  /* 0x0000001fff057899 */ /* 0x000fe40008011407 */
[----:B------:R-:W-:Y:S02]  /*4270*/  USHF.R.U32.HI UR11, URZ, 0x4, UR11 ;  /* 0x00000004ff0b7899 */ /* 0x000fe4000801160b */
[----:B------:R-:W-:Y:S02]  /*4280*/  ULEA.HI UR5, UR5, UR7, URZ, 0x5 ;  /* 0x0000000705057291 */ /* 0x000fe4000f8f28ff */
[----:B------:R-:W-:Y:S02]  /*4290*/  USHF.R.U32.HI UR12, URZ, 0x4, UR12 ;  /* 0x00000004ff0c7899 */ /* 0x000fe4000801160c */
[----:B------:R-:W-:-:S02]  /*42a0*/  USHF.R.S32.HI UR5, URZ, 0x5, UR5 ;  /* 0x00000005ff057899 */ /* 0x000fc40008011405 */
[----:B------:R-:W-:Y:S02]  /*42b0*/  ULOP3.LUT UR11, UR11, 0x3fff, URZ, 0xc0, !UPT ;  /* 0x00003fff0b0b7892 */ /* 0x000fe4000f8ec0ff */
[----:B------:R-:W-:Y:S02]  /*42c0*/  UISETP.LT.AND UP0, UPT, UR5, 0x1, UPT ;  /* 0x000000010500788c */ /* 0x000fe4000bf01270 */
[----:B------:R-:W-:Y:S02]  /*42d0*/  ULOP3.LUT UR12, UR12, 0x3fff, URZ, 0xc0, !UPT ;  /* 0x00003fff0c0c7892 */ /* 0x000fe4000f8ec0ff */
[----:B------:R-:W-:Y:S02]  /*42e0*/  USEL UR10, UR5, 0x1, !UP0 ;  /* 0x00000001050a7887 */ /* 0x000fe4000c000000 */
[----:B------:R-:W-:Y:S02]  /*42f0*/  ULOP3.LUT UR11, UR11, 0x10000, URZ, 0xfc, !UPT ;  /* 0x000100000b0b7892 */ /* 0x000fe4000f8efcff */
[----:B------:R-:W-:-:S02]  /*4300*/  ULOP3.LUT UR12, UR12, 0x10000, URZ, 0xfc, !UPT ;  /* 0x000100000c0c7892 */ /* 0x000fc4000f8efcff */
[----:B------:R-:W-:Y:S02]  /*4310*/  UIADD3 UR10, UPT, UPT, -UR10, URZ, URZ ;  /* 0x000000ff0a0a7290 */ /* 0x000fe4000fffe1ff */
[----:B--2---:R-:W-:Y:S01]  /*4320*/  UISETP.GE.AND UP3, UPT, UR4, 0x1, UPT ;  /* 0x000000010400788c */ /* 0x004fe2000bf66270 */
[----:B-1----:R-:W-:-:S15]  /*4330*/  R2UR UR19, R0 ;  /* 0x00000000001372ca */ /* 0x002fde00000e0000 */
.L_x_90:
[----:B------:R-:W-:Y:S02]  /*4340*/  LEA R0, R10, UR6, 0x3 ;  /* 0x000000060a007c11 */ /* 0x000fe4000f8e18ff */
[----:B------:R-:W-:Y:S02]  /*4350*/  SHF.L.U32 R5, R9, 0x1f, RZ ;  /* 0x0000001f09057819 */ /* 0x000fe400000006ff */
[----:B------:R-:W-:Y:S01]  /*4360*/  PLOP3.LUT P0, PT, PT, PT, UP3, 0x80, 0x8 ;  /* 0x000000000008781c */ /* 0x000fe20003f0f038 */
[----:B------:R-:W-:Y:S01]  /*4370*/  VIADD R3, R0, 0x250 ;  /* 0x0000025000037836 */ /* 0x000fe20000000000 */
[----:B-1----:R-:W1:Y:S02]  /*4380*/  SYNCS.PHASECHK.TRANS64.TRYWAIT P1, [R0+URZ+0x240], R5 ;  /* 0x00024005000075a7 */ /* 0x002e6400080211ff */
[----:B-1--4-:R-:W-:Y:S09]  /*4390*/  @!P1 BRA `(.L_x_84) ;  /* 0x0000004800609947 */ /* 0x012ff20003800000 */
.L_x_201:
[----:B------:R-:W-:Y:S01]  /*43a0*/  LEA R4, R10, UR6, 0x4 ;  /* 0x000000060a047c11 */ /* 0x000fe2000f8e20ff */
[----:B------:R-:W-:Y:S01]  /*43b0*/  @UP3 ULEA UR4, UR17, UR6, 0x3 ;  /* 0x0000000611043291 */ /* 0x000fe2000f8e18ff */
[----:B------:R-:W-:Y:S01]  /*43c0*/  PLOP3.LUT P2, PT, PT, PT, PT, 0x80, 0x8 ;  /* 0x000000000008781c */ /* 0x000fe20003f4f070 */
[----:B------:R-:W-:Y:S01]  /*43d0*/  ULEA UR9, UR18, UR6, 0x3 ;  /* 0x0000000612097291 */ /* 0x000fe2000f8e18ff */
[----:B------:R-:W-:Y:S02]  /*43e0*/  PRMT R3, RZ, 0x654, R3 ;  /* 0x00000654ff037816 */ /* 0x000fe40000000003 */
[----:B-1----:R-:W1:Y:S01]  /*43f0*/  LDS.128 R4, [R4+0x2d0] ;  /* 0x0002d00004047984 */ /* 0x002e620000000c00 */
[----:B------:R-:W-:Y:S02]  /*4400*/  @P0 SHF.L.U32 R2, R8, 0x1f, RZ ;  /* 0x0000001f08020819 */ /* 0x000fe400000006ff */
[----:B------:R-:W-:Y:S01]  /*4410*/  SHF.L.U32 R0, R11, 0x1f, RZ ;  /* 0x0000001f0b007819 */ /* 0x000fe200000006ff */
[----:B------:R-:W-:Y:S01]  /*4420*/  @!PT LDS RZ, [RZ] ;  /* 0x00000000fffff984 */ /* 0x000fe20000000800 */
[----:B------:R-:W-:Y:S01]  /*4430*/  @!PT LDS RZ, [RZ] ;  /* 0x00000000fffff984 */ /* 0x000fe20000000800 */
[----:B------:R-:W-:Y:S01]  /*4440*/  @!PT LDS RZ, [RZ] ;  /* 0x00000000fffff984 */ /* 0x000fe20000000800 */
[----:B------:R-:W-:Y:S01]  /*4450*/  @!PT LDS RZ, [RZ] ;  /* 0x00000000fffff984 */ /* 0x000fe20000000800 */
[----:B------:R2:W-:Y:S06]  /*4460*/  MEMBAR.ALL.CTA ;  /* 0x0000000000007992 */ /* 0x0005ec0000008000 */
[----:B--2---:R-:W2:Y:S02]  /*4470*/  FENCE.VIEW.ASYNC.S ;  /* 0x00000000000073c6 */ /* 0x004ea40000000000 */
[----:B--2---:R2:W-:Y:S01]  /*4480*/  SYNCS.ARRIVE.TRANS64.RED.A1T0 RZ, [R3+URZ], RZ ;  /* 0x000000ff03ff79a7 */ /* 0x0045e200081004ff */
[----:B------:R2:W4:Y:S01]  /*4490*/  @P0 SYNCS.PHASECHK.TRANS64.TRYWAIT P2, [UR4], R2 ;  /* 0x00000002ff0005a7 */ /* 0x0005220008041104 */
[----:B-1----:R-:W-:Y:S01]  /*44a0*/  LOP3.LUT P1, RZ, R6, 0x1, RZ, 0xc0, !PT ;  /* 0x0000000106ff7812 */ /* 0x002fe2000782c0ff */
[----:B------:R-:W1:Y:S02]  /*44b0*/  SYNCS.PHASECHK.TRANS64.TRYWAIT P0, [UR9+0x280], R0 ;  /* 0x00028000ff0075a7 */ /* 0x000e640008001109 */
[----:B-12-4-:R-:W-:Y:S10]  /*44c0*/  @!P0 BRA `(.L_x_85) ;  /* 0x0000004800288947 */ /* 0x016ff40003800000 */
.L_x_203:
[----:B------:R-:W-:Y:S01]  /*44d0*/  IADD3 R10, PT, PT, R10, 0x1, RZ ;  /* 0x000000010a0a7810 */ /* 0x000fe20007ffe0ff */
[----:B------:R-:W-:Y:S06]  /*44e0*/  BRA.U !UP3, `(.L_x_86) ;  /* 0x000000010b887547 */ /* 0x000fec000b800000 */
[----:B------:R-:W-:Y:S02]  /*44f0*/  ULEA UR8, UR18, UR19, 0x6 ;  /* 0x0000001312087291 */ /* 0x000fe4000f8e30ff */
[----:B------:R-:W-:Y:S01]  /*4500*/  UPLOP3.LUT UP4, UPT, UPT, UPT, UPT, 0x40, 0x4 ;  /* 0x000000000004789c */ /* 0x000fe20003f8e870 */
[----:B------:R-:W-:Y:S01]  /*4510*/  UMOV UR16, UR10 ;  /* 0x0000000a00107c82 */ /* 0x000fe20008000000 */
[----:B------:R-:W-:Y:S01]  /*4520*/  UMOV UR15, UR5 ;  /* 0x00000005000f7c82 */ /* 0x000fe20008000000 */
[----:B------:R-:W-:-:S08]  /*4530*/  UMOV UR14, UR17 ;  /* 0x00000011000e7c82 */ /* 0x000fd00008000000 */
.L_x_89:
[----:B------:R-:W-:Y:S02]  /*4540*/  UIADD3 UR16, UPT, UPT, UR16, 0x1, URZ ;  /* 0x0000000110107890 */ /* 0x000fe4000fffe0ff */
[----:B--2---:R-:W-:Y:S02]  /*4550*/  ULEA UR7, UR14, UR6, 0x3 ;  /* 0x000000060e077291 */ /* 0x004fe4000f8e18ff */
[----:B------:R-:W-:Y:S01]  /*4560*/  UISETP.NE.AND UP0, UPT, UR16, URZ, UPT ;  /* 0x000000ff1000728c */ /* 0x000fe2000bf05270 */
[----:B----4-:R-:W-:Y:S10]  /*4570*/  @P2 BRA `(.L_x_87) ;  /* 0x00000000000c2947 */ /* 0x010ff40003800000 */
[----:B-1----:R-:W-:Y:S04]  /*4580*/  SHF.L.U32 R3, R8, 0x1f, RZ ;  /* 0x0000001f08037819 */ /* 0x002fe800000006ff */
[----:B------:R-:W1:Y:S02]  /*4590*/  SYNCS.PHASECHK.TRANS64.TRYWAIT P0, [UR7], R3 ;  /* 0x00000003ff0075a7 */ /* 0x000e640008001107 */
[----:B-1----:R-:W-:Y:S05]  /*45a0*/  @!P0 BRA `(.L_x_88) ;  /* 0x0000004800088947 */ /* 0x002fea0003800000 */
.L_x_87:
[----:B------:R-:W-:Y:S01]  /*45b0*/  UISETP.NE.AND UP1, UPT, UR15, 0x1, UPT ;  /* 0x000000010f00788c */ /* 0x000fe2000bf25270 */
[----:B------:R-:W-:Y:S01]  /*45c0*/  PLOP3.LUT P2, PT, PT, PT, PT, 0x80, 0x8 ;  /* 0x000000000008781c */ /* 0x000fe20003f4f070 */
[----:B------:R-:W-:Y:S02]  /*45d0*/  UIADD3 UR17, UPT, UPT, UR14, 0x1, URZ ;  /* 0x000000010e117890 */ /* 0x000fe4000fffe0ff */
[----:B------:R-:W-:Y:S02]  /*45e0*/  ULEA UR22, UR14, UR12, 0x7 ;  /* 0x0000000c0e167291 */ /* 0x000fe4000f8e38ff */
[----:B------:R-:W-:Y:S01]  /*45f0*/  UISETP.NE.AND UP2, UPT, UR17, 0x22, UPT ;  /* 0x000000221100788c */ /* 0x000fe2000bf45270 */
[----:B------:R-:W-:Y:S01]  /*4600*/  PLOP3.LUT P0, PT, PT, PT, UP1, 0x80, 0x8 ;  /* 0x000000000008781c */ /* 0x000fe20003f0f018 */
[----:B------:R-:W-:Y:S02]  /*4610*/  ULEA UR24, UR14, UR11, 0x8 ;  /* 0x0000000b0e187291 */ /* 0x000fe4000f8e40ff */
[----:B------:R-:W-:Y:S02]  /*4620*/  USEL UR13, URZ, 0x1, UP2 ;  /* 0x00000001ff0d7887 */ /* 0x000fe40009000000 */
[----:B------:R-:W-:Y:S02]  /*4630*/  USEL UR17, UR17, URZ, UP2 ;  /* 0x000000ff11117287 */ /* 0x000fe40009000000 */
[----:B------:R-:W-:Y:S02]  /*4640*/  UIADD3 UR7, UPT, UPT, UR7, 0x110, URZ ;  /* 0x0000011007077890 */ /* 0x000fe4000fffe0ff */
[----:B------:R-:W-:Y:S01]  /*4650*/  @UP1 ULEA UR4, UR17, UR6, 0x3 ;  /* 0x0000000611041291 */ /* 0x000fe2000f8e18ff */
[----:B------:R-:W-:Y:S01]  /*4660*/  LOP3.LUT R8, R8, UR13, RZ, 0x3c, !PT ;  /* 0x0000000d08087c12 */ /* 0x000fe2000f8e3cff */
[----:B------:R-:W-:Y:S01]  /*4670*/  UMOV UR23, 0xc0004010 ;  /* 0xc000401000177882 */ /* 0x000fe20000000000 */
[----:B------:R-:W-:Y:S01]  /*4680*/  UMOV UR25, 0xc0004010 ;  /* 0xc000401000197882 */ /* 0x000fe20000000000 */
[----:B------:R-:W-:Y:S01]  /*4690*/  UIADD3 UR15, UPT, UPT, UR15, -0x1, URZ ;  /* 0xffffffff0f0f7890 */ /* 0x000fe2000fffe0ff */
[----:B-1----:R-:W-:Y:S01]  /*46a0*/  @P0 SHF.L.U32 R0, R8, 0x1f, RZ ;  /* 0x0000001f08000819 */ /* 0x002fe200000006ff */
[----:B------:R-:W-:Y:S03]  /*46b0*/  UMOV UR14, UR17 ;  /* 0x00000011000e7c82 */ /* 0x000fe60008000000 */
[----:B------:R2:W4:Y:S01]  /*46c0*/  @P0 SYNCS.PHASECHK.TRANS64.TRYWAIT P2, [UR4], R0 ;  /* 0x00000000ff0005a7 */ /* 0x0005220008041104 */
[----:B------:R2:W-:Y:S01]  /*46d0*/  UTCIMMA gdesc[UR24], gdesc[UR22], tmem[UR8], tmem[UR20], idesc[UR21], UP4 ;  /* 0x00ff1416180075ea */ /* 0x0005e2000a000108 */
[----:B------:R-:W-:Y:S01]  /*46e0*/  UPLOP3.LUT UP4, UPT, UPT, UPT, UPT, 0x80, 0x8 ;  /* 0x000000000008789c */ /* 0x000fe20003f8f070 */
[----:B------:R2:W-:Y:S01]  /*46f0*/  UTCBAR [UR7], URZ ;  /* 0x000000ff070073e9 */ /* 0x0005e200080000ff */
[----:B------:R-:W-:Y:S09]  /*4700*/  BRA.U UP0, `(.L_x_89) ;  /* 0xfffffffd008c7547 */ /* 0x000ff2000b83ffff */
.L_x_86:
[----:B------:R-:W-:Y:S01]  /*4710*/  UIADD3 UR18, UPT, UPT, UR18, 0x1, URZ ;  /* 0x0000000112127890 */ /* 0x000fe2000fffe0ff */
[C---:B------:R-:W-:Y:S01]  /*4720*/  ISETP.NE.AND P0, PT, R10.reuse, 0x2, PT ;  /* 0x000000020a00780c */ /* 0x040fe20003f05270 */
[----:B------:R-:W-:Y:S02]  /*4730*/  UIADD3 UR9, UPT, UPT, UR9, 0x260, URZ ;  /* 0x0000026009097890 */ /* 0x000fe4000fffe0ff */
[----:B------:R-:W-:Y:S01]  /*4740*/  UISETP.NE.AND UP0, UPT, UR18, 0x4, UPT ;  /* 0x000000041200788c */ /* 0x000fe2000bf05270 */
[----:B-12---:R-:W-:Y:S02]  /*4750*/  SEL R0, RZ, 0x1, P0 ;  /* 0x00000001ff007807 */ /* 0x006fe40000000000 */
[----:B------:R-:W-:Y:S01]  /*4760*/  SEL R10, R10, RZ, P0 ;  /* 0x000000ff0a0a7207 */ /* 0x000fe20000000000 */
[----:B------:R-:W-:Y:S01]  /*4770*/  USEL UR4, URZ, 0x1, UP0 ;  /* 0x00000001ff047887 */ /* 0x000fe20008000000 */
[----:B------:R-:W-:Y:S01]  /*4780*/  LOP3.LUT R9, R9, R0, RZ, 0x3c, !PT ;  /* 0x0000000009097212 */ /* 0x000fe200078e3cff */
[----:B------:R-:W-:Y:S01]  /*4790*/  USEL UR18, UR18, URZ, UP0 ;  /* 0x000000ff12127287 */ /* 0x000fe20008000000 */
[----:B------:R1:W-:Y:S03]  /*47a0*/  UTCBAR [UR9], URZ ;  /* 0x000000ff090073e9 */ /* 0x0003e600080000ff */
[----:B------:R-:W-:Y:S01]  /*47b0*/  LOP3.LUT R11, R11, UR4, RZ, 0x3c, !PT ;  /* 0x000000040b0b7c12 */ /* 0x000fe2000f8e3cff */
[----:B------:R-:W-:Y:S07]  /*47c0*/  @P1 BRA `(.L_x_90) ;  /* 0xfffffff800dc1947 */ /* 0x000fee000383ffff */
[----:B------:R-:W2:Y:S01]  /*47d0*/  S2UR UR4, SR_CgaCtaId ;  /* 0x00000000000479c3 */ /* 0x000ea20000008800 */
[----:B------:R-:W-:Y:S01]  /*47e0*/  ELECT P0, URZ, PT ;  /* 0x0000000000ff782f */ /* 0x000fe20003800000 */
[----:B------:R-:W-:Y:S01]  /*47f0*/  IMAD.MOV.U32 R0, RZ, RZ, 0x1 ;  /* 0x00000001ff007424 */ /* 0x000fe200078e00ff */
[----:B------:R-:W-:Y:S01]  /*4800*/  UIADD3 UR6, UPT, UPT, UR6, 0x280, URZ ;  /* 0x0000028006067890 */ /* 0x000fe2000fffe0ff */
[----:B------:R-:W-:Y:S01]  /*4810*/  SHF.L.U32 R3, R11, 0x1f, RZ ;  /* 0x0000001f0b037819 */ /* 0x000fe200000006ff */
[----:B------:R-:W-:-:S03]  /*4820*/  UMOV UR5, 0x40 ;  /* 0x0000004000057882 */ /* 0x000fc60000000000 */
[----:B------:R-:W-:Y:S01]  /*4830*/  UVIRTCOUNT.DEALLOC.SMPOOL 0x80 ;  /* 0x000000800000784c */ /* 0x000fe20000000000 */
[----:B--2---:R-:W-:Y:S02]  /*4840*/  ULEA UR4, UR4, UR5, 0x18 ;  /* 0x0000000504047291 */ /* 0x004fe4000f8ec0ff */
[----:B------:R-:W-:-:S07]  /*4850*/  ULEA UR5, UR18, UR6, 0x3 ;  /* 0x0000000612057291 */ /* 0x000fce000f8e18ff */
[----:B------:R2:W-:Y:S02]  /*4860*/  @P0 STS.U8 [UR4+0x1c], R0 ;  /* 0x00001c00ff000988 */ /* 0x0005e40008000004 */
[----:B------:R-:W3:Y:S02]  /*4870*/  SYNCS.PHASECHK.TRANS64.TRYWAIT P0, [UR5], R3 ;  /* 0x00000003ff0075a7 */ /* 0x000ee40008001105 */
[----:B--23--:R-:W-:Y:S05]  /*4880*/  @!P0 BRA `(.L_x_91) ;  /* 0x0000004400688947 */ /* 0x00cfea0003800000 */
.L_x_206:
[----:B------:R-:W-:-:S04]  /*4890*/  UIADD3 UR7, UPT, UPT, UR18, 0x1, URZ ;  /* 0x0000000112077890 */ /* 0x000fc8000fffe0ff */
[----:B------:R-:W-:-:S04]  /*48a0*/  UISETP.NE.AND UP0, UPT, UR7, 0x4, UPT ;  /* 0x000000040700788c */ /* 0x000fc8000bf05270 */
[----:B------:R-:W-:Y:S02]  /*48b0*/  USEL UR8, URZ, 0x1, UP0 ;  /* 0x00000001ff087887 */ /* 0x000fe40008000000 */
[----:B------:R-:W-:-:S04]  /*48c0*/  USEL UR7, UR7, URZ, UP0 ;  /* 0x000000ff07077287 */ /* 0x000fc80008000000 */
[----:B------:R-:W-:Y:S01]  /*48d0*/  ULEA UR5, UR7, UR6, 0x3 ;  /* 0x0000000607057291 */ /* 0x000fe2000f8e18ff */
[----:B------:R-:W-:-:S04]  /*48e0*/  LOP3.LUT R2, R11, UR8, RZ, 0x3c, !PT ;  /* 0x000000080b027c12 */ /* 0x000fc8000f8e3cff */
[----:B--2---:R-:W-:-:S04]  /*48f0*/  SHF.L.U32 R3, R2, 0x1f, RZ ;  /* 0x0000001f02037819 */ /* 0x004fc800000006ff */
[----:B------:R-:W2:Y:S02]  /*4900*/  SYNCS.PHASECHK.TRANS64.TRYWAIT P0, [UR5], R3 ;  /* 0x00000003ff0075a7 */ /* 0x000ea40008001105 */
[----:B--2---:R-:W-:Y:S05]  /*4910*/  @!P0 BRA `(.L_x_92) ;  /* 0x00000044005c8947 */ /* 0x004fea0003800000 */
.L_x_208:
        /* <DEDUP_REMOVED lines=9> */
.L_x_210:
[----:B------:R-:W-:-:S04]  /*49b0*/  UIADD3 UR7, UPT, UPT, UR7, 0x1, URZ ;  /* 0x0000000107077890 */ /* 0x000fc8000fffe0ff */
[----:B------:R-:W-:-:S04]  /*49c0*/  UISETP.NE.AND UP0, UPT, UR7, 0x4, UPT ;  /* 0x000000040700788c */ /* 0x000fc8000bf05270 */
[----:B------:R-:W-:Y:S02]  /*49d0*/  USEL UR5, URZ, 0x1, UP0 ;  /* 0x00000001ff057887 */ /* 0x000fe40008000000 */
[----:B------:R-:W-:-:S04]  /*49e0*/  USEL UR7, UR7, URZ, UP0 ;  /* 0x000000ff07077287 */ /* 0x000fc80008000000 */
[----:B------:R-:W-:Y:S01]  /*49f0*/  ULEA UR7, UR7, UR6, 0x3 ;  /* 0x0000000607077291 */ /* 0x000fe2000f8e18ff */
[----:B--2---:R-:W-:-:S04]  /*4a00*/  LOP3.LUT R3, R2, UR5, RZ, 0x3c, !PT ;  /* 0x0000000502037c12 */ /* 0x004fc8000f8e3cff */
[----:B------:R-:W-:-:S04]  /*4a10*/  SHF.L.U32 R3, R3, 0x1f, RZ ;  /* 0x0000001f03037819 */ /* 0x000fc800000006ff */
[----:B------:R-:W2:Y:S02]  /*4a20*/  SYNCS.PHASECHK.TRANS64.TRYWAIT P0, [UR7], R3 ;  /* 0x00000003ff0075a7 */ /* 0x000ea40008001107 */
[----:B--2---:R-:W-:Y:S05]  /*4a30*/  @!P0 BRA `(.L_x_94) ;  /* 0x0000004400448947 */ /* 0x004fea0003800000 */
.L_x_212:
[----:B------:R-:W-:Y:S01]  /*4a40*/  NOP ;  /* 0x0000000000007918 */ /* 0x000fe20000000000 */
[----:B--2---:R-:W2:Y:S01]  /*4a50*/  LDS R0, [UR4+0x14] ;  /* 0x00001404ff007984 */ /* 0x004ea20008000800 */
[----:B------:R-:W-:Y:S01]  /*4a60*/  ULOP3.LUT UR6, UR19, 0xffff, URZ, 0xc0, !UPT ;  /* 0x0000ffff13067892 */ /* 0x000fe2000f8ec0ff */
[----:B------:R-:W-:Y:S01]  /*4a70*/  UMOV UR8, 0xffff ;  /* 0x0000ffff00087882 */ /* 0x000fe20000000000 */
[----:B------:R-:W-:Y:S02]  /*4a80*/  UMOV UR5, 0x1 ;  /* 0x0000000100057882 */ /* 0x000fe40000000000 */
[----:B------:R-:W-:-:S04]  /*4a90*/  USHF.R.U32.HI UR6, URZ, 0x5, UR6 ;  /* 0x00000005ff067899 */ /* 0x000fc80008011606 */
[----:B------:R-:W-:Y:S02]  /*4aa0*/  USHF.L.U32 UR8, UR8, UR6, URZ ;  /* 0x0000000608087299 */ /* 0x000fe400080006ff */
[----:B------:R-:W-:-:S04]  /*4ab0*/  USHF.L.U32 UR5, UR5, UR6, URZ ;  /* 0x0000000605057299 */ /* 0x000fc800080006ff */
[----:B--2---:R-:W-:-:S04]  /*4ac0*/  LOP3.LUT R0, R0, UR8, RZ, 0xc0, !PT ;  /* 0x0000000800007c12 */ /* 0x004fc8000f8ec0ff */
[----:B------:R-:W-:-:S13]  /*4ad0*/  ISETP.NE.AND P0, PT, R0, UR8, PT ;  /* 0x0000000800007c0c */ /* 0x000fda000bf05270 */
[----:B------:R-:W-:Y:S05]  /*4ae0*/  @P0 BRA `(.L_x_95) ;  /* 0x0000000000580947 */ /* 0x000fea0003800000 */
[----:B------:R-:W2:Y:S02]  /*4af0*/  LDS R0, [UR4+0x18] ;  /* 0x00001804ff007984 */ /* 0x000ea40008000800 */
[----:B--2---:R-:W-:-:S04]  /*4b00*/  LOP3.LUT R0, R0, UR5, RZ, 0xc0, !PT ;  /* 0x0000000500007c12 */ /* 0x004fc8000f8ec0ff */
[----:B------:R-:W-:-:S13]  /*4b10*/  ISETP.NE.AND P0, PT, R0, UR5, PT ;  /* 0x0000000500007c0c */ /* 0x000fda000bf05270 */
[----:B------:R-:W-:Y:S05]  /*4b20*/  @P0 BRA `(.L_x_96) ;  /* 0x00000000003c0947 */ /* 0x000fea0003800000 */
[----:B------:R-:W2:Y:S01]  /*4b30*/  S2R R2, SR_LANEID ;  /* 0x0000000000027919 */ /* 0x000ea20000000000 */
[----:B------:R-:W-:Y:S01]  /*4b40*/  ULOP3.LUT UR8, URZ, UR8, URZ, 0x33, !UPT ;  /* 0x00000008ff087292 */ /* 0x000fe2000f8e33ff */
[----:B------:R-:W-:Y:S01]  /*4b50*/  LOP3.LUT R4, RZ, UR5, RZ, 0x33, !PT ;  /* 0x00000005ff047c12 */ /* 0x000fe2000f8e33ff */
[----:B------:R-:W-:Y:S02]  /*4b60*/  VOTEU.ANY UR7, UPT, PT ;  /* 0x0000000000077886 */ /* 0x000fe400038e0100 */
[----:B------:R-:W-:Y:S01]  /*4b70*/  UFLO.U32 UR7, UR7 ;  /* 0x00000007000772bd */ /* 0x000fe200080e0000 */
[----:B------:R-:W3:Y:S01]  /*4b80*/  REDUX UR5, R4 ;  /* 0x00000000040573c4 */ /* 0x000ee20000000000 */
[----:B------:R-:W-:-:S06]  /*4b90*/  IMAD.U32 R0, RZ, RZ, UR8 ;  /* 0x00000008ff007e24 */ /* 0x000fcc000f8e00ff */
[----:B------:R1:W-:Y:S01]  /*4ba0*/  UTCATOMSWS.AND URZ, UR8 ;  /* 0x0000000800ff79e3 */ /* 0x0003e20008000000 */
[----:B------:R-:W4:Y:S01]  /*4bb0*/  REDUX UR6, R0 ;  /* 0x00000000000673c4 */ /* 0x000f220000000000 */
[----:B--2---:R-:W-:Y:S01]  /*4bc0*/  ISETP.EQ.U32.AND P0, PT, R2, UR7, PT ;  /* 0x0000000702007c0c */ /* 0x004fe2000bf02070 */
[----:B---3--:R-:W-:Y:S01]  /*4bd0*/  IMAD.U32 R2, RZ, RZ, UR5 ;  /* 0x00000005ff027e24 */ /* 0x008fe2000f8e00ff */
[----:B----4-:R-:W-:-:S11]  /*4be0*/  MOV R3, UR6 ;  /* 0x0000000600037c02 */ /* 0x010fd60008000f00 */
[----:B------:R1:W-:Y:S04]  /*4bf0*/  @P0 ATOMS.AND RZ, [UR4+0x14], R3 ;  /* 0x00001403ffff098c */ /* 0x0003e8000a800004 */
[----:B------:R1:W-:Y:S01]  /*4c00*/  @P0 ATOMS.AND RZ, [UR4+0x18], R2 ;  /* 0x00001802ffff098c */ /* 0x0003e2000a800004 */
[----:B------:R-:W-:Y:S05]  /*4c10*/  BRA `(.L_x_97) ;  /* 0x0000000000147947 */ /* 0x000fea0003800000 */
.L_x_96:
[----:B------:R-:W-:Y:S02]  /*4c20*/  MOV R2, 0x4c40 ;  /* 0x00004c4000027802 */ /* 0x000fe40000000f00 */
[----:B-1--45:R-:W-:Y:S05]  /*4c30*/  CALL.REL.NOINC `($__internal_0_$__cuda_sm10x_tcgen05_guardrail_trap_col_being_dealloced_not_returned_by_alloc) ;  /* 0x0000004400607944 */ /* 0x032fea0003c00000 */
[----:B------:R-:W-:Y:S05]  /*4c40*/  BRA `(.L_x_97) ;  /* 0x0000000000087947 */ /* 0x000fea0003800000 */
.L_x_95:
[----:B------:R-:W-:Y:S02]  /*4c50*/  MOV R2, 0x4c70 ;  /* 0x00004c7000027802 */ /* 0x000fe40000000f00 */
[----:B-1--45:R-:W-:Y:S05]  /*4c60*/  CALL.REL.NOINC `($__internal_2_$__cuda_sm10x_tcgen05_guardrail_trap_unallocated_columns_being_dealloced) ;  /* 0x00000044006c7944 */ /* 0x032fea0003c00000 */
.L_x_97:
[----:B------:R-:W-:Y:S01]  /*4c70*/  NOP ;  /* 0x0000000000007918 */ /* 0x000fe20000000000 */
[----:B-1----:R-:W-:Y:S05]  /*4c80*/  EXIT ;  /* 0x000000000000794d */ /* 0x002fea0003800000 */
.L_x_79:
[----:B------:R-:W-:-:S09]  /*4c90*/  UISETP.NE.OR UP2, UPT, UR8, 0x3, !UP2 ;  /* 0x000000030800788c */ /* 0x000fd2000d745670 */
[----:B------:R-:W-:Y:S05]  /*4ca0*/  BRA.U UP2, `(.L_x_98) ;  /* 0x0000000902c87547 */ /* 0x000fea000b800000 */
[----:B------:R-:W1:Y:S01]  /*4cb0*/  LDCU.64 UR6, c[0x0][0x888] ;  /* 0x00011100ff0677ac */ /* 0x000e620008000a00 */
[----:B------:R-:W2:Y:S01]  /*4cc0*/  LDC R0, c[0x0][0xb30] ;  /* 0x0002cc00ff007b82 */ /* 0x000ea20000000800 */
[----:B------:R-:W-:Y:S01]  /*4cd0*/  IMAD.MOV.U32 R30, RZ, RZ, 0x1 ;  /* 0x00000001ff1e7424 */ /* 0x000fe200078e00ff */
[----:B------:R-:W-:Y:S01]  /*4ce0*/  CS2R R28, SRZ ;  /* 0x00000000001c7805 */ /* 0x000fe2000001ff00 */
[----:B------:R-:W4:Y:S01]  /*4cf0*/  LDCU.64 UR4, c[0x0][0x890] ;  /* 0x00011200ff0477ac */ /* 0x000f220008000a00 */
[----:B------:R-:W-:Y:S01]  /*4d00*/  IMAD.MOV.U32 R25, RZ, RZ, 0x2000 ;  /* 0x00002000ff197424 */ /* 0x000fe200078e00ff */
[----:B------:R-:W-:-:S03]  /*4d10*/  UMOV UR8, 0x400 ;  /* 0x0000040000087882 */ /* 0x000fc60000000000 */
[----:B------:R-:W3:Y:S01]  /*4d20*/  LDC R19, c[0x0][0x370] ;  /* 0x0000dc00ff137b82 */ /* 0x000ee20000000800 */
[----:B------:R-:W-:-:S07]  /*4d30*/  UPLOP3.LUT UP1, UPT, UPT, UPT, UPT, 0x40, 0x4 ;  /* 0x000000000004789c */ /* 0x000fce0003f2e870 */
[----:B------:R-:W3:Y:S01]  /*4d40*/  LDC R2, c[0x0][0xb0c] ;  /* 0x0002c300ff027b82 */ /* 0x000ee20000000800 */
[----:B-1----:R-:W-:Y:S02]  /*4d50*/  UISETP.NE.U32.AND UP2, UPT, UR6, URZ, UPT ;  /* 0x000000ff0600728c */ /* 0x002fe4000bf45070 */
[----:B------:R-:W-:Y:S02]  /*4d60*/  ULEA UR6, UR37, UR8, 0x18 ;  /* 0x0000000825067291 */ /* 0x000fe4000f8ec0ff */
[----:B------:R-:W-:Y:S02]  /*4d70*/  UISETP.NE.AND.EX UP2, UPT, UR7, URZ, UPT, UP2 ;  /* 0x000000ff0700728c */ /* 0x000fe4000bf45320 */
[----:B------:R-:W-:Y:S01]  /*4d80*/  UIADD3 UR7, UPT, UPT, UR6, 0x220, URZ ;  /* 0x0000022006077890 */ /* 0x000fe2000fffe0ff */
[----:B------:R-:W1:Y:S01]  /*4d90*/  LDC R18, c[0x0][0xb20] ;  /* 0x0002c800ff127b82 */ /* 0x000e620000000800 */
[----:B----4-:R-:W-:Y:S01]  /*4da0*/  UISETP.NE.U32.AND UP3, UPT, UR4, URZ, UPT ;  /* 0x000000ff0400728c */ /* 0x010fe2000bf65070 */
[----:B--2---:R-:W-:Y:S01]  /*4db0*/  ISETP.NE.AND P1, PT, R0, 0x1, PT ;  /* 0x000000010000780c */ /* 0x004fe20003f25270 */
[----:B------:R-:W-:-:S02]  /*4dc0*/  UPRMT UR37, UR37, 0x654, UR7 ;  /* 0x0000065425257896 */ /* 0x000fc40008000007 */
[----:B------:R-:W-:-:S03]  /*4dd0*/  UISETP.NE.AND.EX UP3, UPT, UR5, URZ, UPT, UP3 ;  /* 0x000000ff0500728c */ /* 0x000fc6000bf65330 */
[----:B------:R-:W2:Y:S08]  /*4de0*/  LDC.64 R32, c[0x0][0x348] ;  /* 0x0000d200ff207b82 */ /* 0x000eb00000000a00 */
[----:B------:R-:W4:Y:S08]  /*4df0*/  LDC.64 R16, c[0x0][0xb10] ;  /* 0x0002c400ff107b82 */ /* 0x000f300000000a00 */
[----:B------:R-:W1:Y:S08]  /*4e00*/  LDC.64 R6, c[0x0][0xb18] ;  /* 0x0002c600ff067b82 */ /* 0x000e700000000a00 */
[----:B------:R-:W1:Y:S08]  /*4e10*/  LDC.64 R4, c[0x0][0xb28] ;  /* 0x0002ca00ff047b82 */ /* 0x000e700000000a00 */
[----:B---3--:R-:W1:Y:S02]  /*4e20*/  LDC R24, c[0x0][0x374] ;  /* 0x0000dd00ff187b82 */ /* 0x008e640000000800 */
.L_x_106:
[C---:B------:R-:W-:Y:S02]  /*4e30*/  LEA R0, R29.reuse, UR6, 0x3 ;  /* 0x000000061d007c11 */ /* 0x040fe4000f8e18ff */
[----:B------:R-:W-:Y:S02]  /*4e40*/  SHF.L.U32 R3, R28, 0x1f, RZ ;  /* 0x0000001f1c037819 */ /* 0x000fe400000006ff */
[----:B------:R-:W-:Y:S02]  /*4e50*/  LEA R20, R29, UR6, 0x4 ;  /* 0x000000061d147c11 */ /* 0x000fe4000f8e20ff */
[----:B---3--:R-:W3:Y:S02]  /*4e60*/  SYNCS.PHASECHK.TRANS64.TRYWAIT P0, [R0+URZ+0x240], R3 ;  /* 0x00024003000075a7 */ /* 0x008ee400080011ff */
[----:B---3--:R-:W-:Y:S05]  /*4e70*/  @!P0 BRA `(.L_x_99) ;  /* 0x00000040004c8947 */ /* 0x008fea0003800000 */
.L_x_213:
[----:B------:R-:W-:Y:S01]  /*4e80*/  ISETP.GE.AND P0, PT, R72, 0x1, PT ;  /* 0x000000014800780c */ /* 0x000fe20003f06270 */
[----:B------:R-:W1:Y:S01]  /*4e90*/  LDS.128 R20, [R20+0x2d0] ;  /* 0x0002d00014147984 */ /* 0x000e620000000c00 */
[----:B------:R-:W-:Y:S01]  /*4ea0*/  ISETP.NE.U32.AND P4, PT, RZ, UR4, PT ;  /* 0x00000004ff007c0c */ /* 0x000fe2000bf85070 */
[----:B---3--:R-:W-:Y:S01]  /*4eb0*/  VIADD R0, R0, 0x250 ;  /* 0x0000025000007836 */ /* 0x008fe20000000000 */
[----:B------:R-:W-:Y:S02]  /*4ec0*/  SHF.L.U32 R26, R30, 0x1f, RZ ;  /* 0x0000001f1e1a7819 */ /* 0x000fe400000006ff */
[----:B------:R-:W-:Y:S02]  /*4ed0*/  ISETP.NE.AND.EX P4, PT, RZ, UR5, PT, P4 ;  /* 0x00000005ff007c0c */ /* 0x000fe4000bf85340 */
[----:B------:R-:W-:Y:S01]  /*4ee0*/  PRMT R0, RZ, 0x654, R0 ;  /* 0x00000654ff007816 */ /* 0x000fe20000000000 */
[----:B------:R-:W-:Y:S01]  /*4ef0*/  @!PT LDS RZ, [RZ] ;  /* 0x00000000fffff984 */ /* 0x000fe20000000800 */
[----:B------:R-:W-:Y:S01]  /*4f00*/  @!PT LDS RZ, [RZ] ;  /* 0x00000000fffff984 */ /* 0x000fe20000000800 */
[----:B------:R-:W-:Y:S01]  /*4f10*/  @!PT LDS RZ, [RZ] ;  /* 0x00000000fffff984 */ /* 0x000fe20000000800 */
[----:B------:R-:W-:Y:S01]  /*4f20*/  @!PT LDS RZ, [RZ] ;  /* 0x00000000fffff984 */ /* 0x000fe20000000800 */
[----:B------:R3:W-:Y:S06]  /*4f30*/  MEMBAR.ALL.CTA ;  /* 0x0000000000007992 */ /* 0x0007ec0000008000 */
[----:B---3--:R-:W3:Y:S02]  /*4f40*/  FENCE.VIEW.ASYNC.S ;  /* 0x00000000000073c6 */ /* 0x008ee40000000000 */
[----:B---3--:R3:W-:Y:S01]  /*4f50*/  SYNCS.ARRIVE.TRANS64.RED.A1T0 RZ, [R0+URZ], RZ ;  /* 0x000000ff00ff79a7 */ /* 0x0087e200081004ff */
[----:B-1----:R-:W-:Y:S11]  /*4f60*/  LOP3.LUT P3, RZ, R22, 0x1, RZ, 0xc0, !PT ;  /* 0x0000000116ff7812 */ /* 0x002ff6000786c0ff */
[----:B------:R-:W-:Y:S02]  /*4f70*/  @!UPT UIADD3 URZ, UPT, UPT, URZ, URZ, URZ ;  /* 0x000000fffffff290 */ /* 0x000fe4000fffe0ff */
[----:B------:R-:W-:Y:S02]  /*4f80*/  @P3 MOV R13, R20 ;  /* 0x00000014000d3202 */ /* 0x000fe40000000f00 */
[----:B------:R-:W-:Y:S01]  /*4f90*/  @P3 LOP3.LUT R8, R21, 0xffff, RZ, 0xc0, !PT ;  /* 0x0000ffff15083812 */ /* 0x000fe200078ec0ff */
[----:B---3--:R-:W-:Y:S06]  /*4fa0*/  @!P0 BRA `(.L_x_100) ;  /* 0x0000000000a48947 */ /* 0x008fec0003800000 */
[----:B------:R-:W-:Y:S01]  /*4fb0*/  IMAD.HI.U32 R31, R24, R7, RZ ;  /* 0x00000007181f7227 */ /* 0x000fe200078e00ff */
[----:B------:R-:W-:Y:S02]  /*4fc0*/  ISETP.NE.AND P0, PT, R6, 0x1, PT ;  /* 0x000000010600780c */ /* 0x000fe40003f05270 */
[----:B------:R-:W-:Y:S01]  /*4fd0*/  ISETP.NE.AND P2, PT, R72, 0x1, PT ;  /* 0x000000014800780c */ /* 0x000fe20003f45270 */
[----:B----4-:R-:W-:Y:S01]  /*4fe0*/  IMAD.HI.U32 R34, R19, R16, RZ ;  /* 0x0000001013227227 */ /* 0x010fe200078e00ff */
[----:B------:R-:W-:Y:S02]  /*4ff0*/  SHF.R.U32.HI R31, RZ, R18, R31 ;  /* 0x00000012ff1f7219 */ /* 0x000fe4000001161f */
[----:B------:R-:W-:Y:S01]  /*5000*/  ISETP.NE.AND P5, PT, R2, 0x1, PT ;  /* 0x000000010200780c */ /* 0x000fe20003fa5270 */
[----:B------:R-:W-:Y:S01]  /*5010*/  IMAD.HI.U32 R36, R13, R16, RZ ;  /* 0x000000100d247227 */ /* 0x000fe200078e00ff */
[----:B------:R-:W-:Y:S02]  /*5020*/  SHF.R.U32.HI R34, RZ, R17, R34 ;  /* 0x00000011ff227219 */ /* 0x000fe40000011622 */
[----:B------:R-:W-:Y:S01]  /*5030*/  SEL R3, R24, R31, !P0 ;  /* 0x0000001f18037207 */ /* 0x000fe20004000000 */
[C---:B------:R-:W-:Y:S01]  /*5040*/  IMAD.HI.U32 R31, R8.reuse, R7, RZ ;  /* 0x00000007081f7227 */ /* 0x040fe200078e00ff */
[----:B------:R-:W-:Y:S02]  /*5050*/  SEL R11, R19, R34, !P5 ;  /* 0x00000022130b7207 */ /* 0x000fe40006800000 */
[----:B------:R-:W-:Y:S01]  /*5060*/  SHF.R.U32.HI R36, RZ, R17, R36 ;  /* 0x00000011ff247219 */ /* 0x000fe20000011624 */
[----:B------:R-:W-:Y:S01]  /*5070*/  IMAD.HI.U32 R38, R3, R4, RZ ;  /* 0x0000000403267227 */ /* 0x000fe200078e00ff */
[----:B------:R-:W-:Y:S03]  /*5080*/  SHF.R.U32.HI R31, RZ, R18, R31 ;  /* 0x00000012ff1f7219 */ /* 0x000fe6000001161f */
[----:B------:R-:W-:Y:S01]  /*5090*/  IMAD.HI.U32 R34, R11, R4, RZ ;  /* 0x000000040b227227 */ /* 0x000fe200078e00ff */
[----:B------:R-:W-:Y:S02]  /*50a0*/  @P2 SHF.R.U32.HI R3, RZ, R5, R38 ;  /* 0x00000005ff032219 */ /* 0x000fe40000011626 */
[----:B------:R-:W-:Y:S02]  /*50b0*/  SEL R9, R8, R31, !P0 ;  /* 0x0000001f08097207 */ /* 0x000fe40004000000 */
[----:B------:R-:W-:Y:S01]  /*50c0*/  @P2 SHF.R.U32.HI R11, RZ, R5, R34 ;  /* 0x00000005ff0b2219 */ /* 0x000fe20000011622 */
[C---:B------:R-:W-:Y:S01]  /*50d0*/  IMAD R10, R72.reuse, R3, RZ ;  /* 0x00000003480a7224 */ /* 0x040fe200078e02ff */
[----:B------:R-:W-:Y:S01]  /*50e0*/  SEL R3, R13, R36, !P5 ;  /* 0x000000240d037207 */ /* 0x000fe20006800000 */
[C---:B------:R-:W-:Y:S03]  /*50f0*/  IMAD.HI.U32 R14, R9.reuse, R4, RZ ;  /* 0x00000004090e7227 */ /* 0x040fe600078e00ff */
[----:B------:R-:W-:Y:S01]  /*5100*/  ISETP.GE.AND P0, PT, R9, R10, PT ;  /* 0x0000000a0900720c */ /* 0x000fe20003f06270 */
[C---:B------:R-:W-:Y:S01]  /*5110*/  IMAD R12, R72.reuse, R11, RZ ;  /* 0x0000000b480c7224 */ /* 0x040fe200078e02ff */
[-C--:B------:R-:W-:Y:S04]  /*5120*/  SHF.R.U32.HI R14, RZ, R5.reuse, R14 ;  /* 0x00000005ff0e7219 */ /* 0x080fe8000001160e */
[----:B------:R-:W-:Y:S02]  /*5130*/  ISETP.GE.OR P0, PT, R3, R12, P0 ;  /* 0x0000000c0300720c */ /* 0x000fe40000706670 */
[----:B------:R-:W-:Y:S05]  /*5140*/  SEL R15, R9, R14, !P2 ;  /* 0x0000000e090f7207 */ /* 0x000fea0005000000 */
[----:B------:R-:W-:Y:S04]  /*5150*/  IMAD.MOV R14, RZ, RZ, -R15 ;  /* 0x000000ffff0e7224 */ /* 0x000fe800078e0a0f */
[----:B------:R-:W-:Y:S02]  /*5160*/  IMAD R14, R72, R14, R9 ;  /* 0x0000000e480e7224 */ /* 0x000fe400078e0209 */
[C---:B------:R-:W-:Y:S05]  /*5170*/  @!P0 IMAD.HI.U32 R10, R3.reuse, R4, RZ ;  /* 0x00000004030a8227 */ /* 0x040fea00078e00ff */
[----:B------:R-:W-:Y:S04]  /*5180*/  @!P0 SHF.R.U32.HI R10, RZ, R5, R10 ;  /* 0x00000005ff0a8219 */ /* 0x000fe8000001160a */
[----:B------:R-:W-:Y:S01]  /*5190*/  @!P0 SEL R0, R3, R10, !P2 ;  /* 0x0000000a03008207 */ /* 0x000fe20005000000 */
[----:B------:R-:W-:Y:S03]  /*51a0*/  IMAD.MOV R10, RZ, RZ, -R3 ;  /* 0x000000ffff0a7224 */ /* 0x000fe600078e0a03 */
[----:B------:R-:W-:Y:S01]  /*51b0*/  @!P0 IADD3 R15, PT, PT, R15, -R0, RZ ;  /* 0x800000000f0f8210 */ /* 0x000fe20007ffe0ff */
[----:B------:R-:W-:Y:S01]  /*51c0*/  @!P0 IMAD R0, R11, R14, R0 ;  /* 0x0000000e0b008224 */ /* 0x000fe200078e0200 */
[----:B------:R-:W-:Y:S01]  /*51d0*/  IADD3 R11, PT, PT, -R9, RZ, RZ ;  /* 0x000000ff090b7210 */ /* 0x000fe20007ffe1ff */
[----:B------:R-:W-:Y:S02]  /*51e0*/  IMAD R13, R2, R10, R13 ;  /* 0x0000000a020d7224 */ /* 0x000fe400078e020d */
[----:B------:R-:W-:Y:S02]  /*51f0*/  @!P0 IMAD R9, R15, R72, R3 ;  /* 0x000000480f098224 */ /* 0x000fe400078e0203 */
[----:B------:R-:W-:Y:S02]  /*5200*/  @!P0 IMAD.MOV.U32 R3, RZ, RZ, R0 ;  /* 0x000000ffff038224 */ /* 0x000fe400078e0000 */
[----:B------:R-:W-:Y:S02]  /*5210*/  IMAD R8, R6, R11, R8 ;  /* 0x0000000b06087224 */ /* 0x000fe400078e0208 */
[----:B------:R-:W-:Y:S02]  /*5220*/  IMAD R13, R3, R2, R13 ;  /* 0x00000002030d7224 */ /* 0x000fe400078e020d */
[----:B------:R-:W-:Y:S02]  /*5230*/  IMAD R8, R9, R6, R8 ;  /* 0x0000000609087224 */ /* 0x000fe400078e0208 */
.L_x_100:
[----:B------:R-:W-:Y:S05]  /*5240*/  BRA.U UP1, `(.L_x_101) ;  /* 0x0000000101107547 */ /* 0x000fea000b800000 */
[----:B------:R-:W-:Y:S04]  /*5250*/  MOV R0, UR13 ;  /* 0x0000000d00007c02 */ /* 0x000fe80008000f00 */
[----:B------:R-:W-:Y:S04]  /*5260*/  SHF.L.U32 R3, R0, 0x1f, RZ ;  /* 0x0000001f00037819 */ /* 0x000fe800000006ff */
[----:B------:R-:W1:Y:S02]  /*5270*/  SYNCS.PHASECHK.TRANS64.TRYWAIT P0, [UR6+0x238], R3 ;  /* 0x00023803ff0075a7 */ /* 0x000e640008001106 */
[----:B-1----:R-:W-:Y:S05]  /*5280*/  @!P0 BRA `(.L_x_102) ;  /* 0x0000003c005c8947 */ /* 0x002fea0003800000 */
.L_x_101:
[----:B------:R-:W-:Y:S05]  /*5290*/  BRA.U !UP3, `(.L_x_103) ;  /* 0x000000010b347547 */ /* 0x000fea000b800000 */
[----:B------:R-:W-:Y:S01]  /*52a0*/  UPLOP3.LUT UP0, UPT, UPT, UPT, UP2, 0x80, 0x8 ;  /* 0x000000000008789c */ /* 0x000fe20003f0f020 */
[----:B-1----:R-:W-:Y:S02]  /*52b0*/  HFMA2 R0, -RZ, RZ, 0, 5.9604644775390625e-08 ;  /* 0x00000001ff007431 */ /* 0x002fe400000001ff */
[----:B------:R-:W-:Y:S03]  /*52c0*/  IMAD.MOV.U32 R168, RZ, RZ, 0x1 ;  /* 0x00000001ffa87424 */ /* 0x000fe600078e00ff */
[----:B------:R-:W-:Y:S05]  /*52d0*/  PLOP3.LUT P0, PT, PT, PT, UP0, 0x80, 0x8 ;  /* 0x000000000008781c */ /* 0x000fea0003f0f008 */
[----:B------:R-:W1:Y:S01]  /*52e0*/  @UP0 LDCU.64 UR8, c[0x0][0x888] ;  /* 0x00011100ff0807ac */ /* 0x000e620008000a00 */
[----:B------:R-:W-:Y:S07]  /*52f0*/  @UP0 UIMAD UR7, UR36, UR4, URZ ;  /* 0x00000004240702a4 */ /* 0x000fee000f8e02ff */
[----:B------:R-:W-:Y:S01]  /*5300*/  @!P0 PRMT R168, R0, 0x7610, R168 ;  /* 0x0000761000a88816 */ /* 0x000fe200000000a8 */
[----:B-1----:R-:W-:Y:S03]  /*5310*/  @UP0 UIMAD.WIDE UR8, UR7, 0x4, UR8 ;  /* 0x00000004070808a5 */ /* 0x002fe6000f8e0208 */
[----:B------:R-:W1:Y:S03]  /*5320*/  @!UP0 LDCU UR7, c[0x0][0x880] ;  /* 0x00011000ff0787ac */ /* 0x000e660008000800 */
[----:B------:R-:W-:Y:S01]  /*5330*/  IMAD.U32 R10, RZ, RZ, UR8 ;  /* 0x00000008ff0a7e24 */ /* 0x000fe2000f8e00ff */
[----:B------:R-:W-:Y:S05]  /*5340*/  MOV R11, UR9 ;  /* 0x00000009000b7c02 */ /* 0x000fea0008000f00 */
[----:B-----5:R3:W5:Y:S02]  /*5350*/  @P0 LDG.E R80, desc[UR40][R10.64] ;  /* 0x000000280a500981 */ /* 0x020764000c1e1900 */
[----:B-1-3--:R-:W-:Y:S07]  /*5360*/  @!P0 IMAD.U32 R80, RZ, RZ, UR7 ;  /* 0x00000007ff508e24 */ /* 0x00afee000f8e00ff */
.L_x_103:
[----:B-----5:R-:W-:Y:S01]  /*5370*/  @!P4 ISETP.EQ.AND P5, PT, R80, RZ, PT ;  /* 0x000000ff5000c20c */ /* 0x020fe20003fa2270 */
[----:B------:R-:W-:Y:S01]  /*5380*/  @!UPT UIADD3 URZ, UPT, UPT, URZ, URZ, URZ ;  /* 0x000000fffffff290 */ /* 0x000fe2000fffe0ff */
[----:B------:R-:W-:Y:S11]  /*5390*/  @!P4 BRA `(.L_x_104) ;  /* 0x000000000014c947 */ /* 0x000ff60003800000 */
[----:B------:R-:W-:Y:S02]  /*53a0*/  LOP3.LUT P0, RZ, R168, 0xff, RZ, 0xc0, !PT ;  /* 0x000000ffa8ff7812 */ /* 0x000fe4000780c0ff */
[----:B------:R-:W-:Y:S04]  /*53b0*/  PLOP3.LUT P5, PT, PT, PT, UP0, 0x80, 0x8 ;  /* 0x000000000008781c */ /* 0x000fe80003faf008 */
[----:B------:R-:W-:Y:S07]  /*53c0*/  PLOP3.LUT P5, PT, P5, PT, PT, 0x8, 0x80 ;  /* 0x000000000080781c */ /* 0x000fee0002fae170 */
[----:B------:R-:W-:Y:S11]  /*53d0*/  @P0 ISETP.EQ.AND P5, PT, R80, RZ, PT ;  /* 0x000000ff5000020c */ /* 0x000ff60003fa2270 */
[----:B------:R-:W-:Y:S02]  /*53e0*/  @!UPT UIADD3 URZ, UPT, UPT, URZ, URZ, URZ ;  /* 0x000000fffffff290 */ /* 0x000fe4000fffe0ff */
.L_x_104:
[----:B------:R-:W3:Y:S01]  /*53f0*/  SYNCS.PHASECHK.TRANS64.TRYWAIT P4, [UR6+0x228], R26 ;  /* 0x0002281aff0075a7 */ /* 0x000ee20008081106 */
[----:B------:R-:W-:Y:S01]  /*5400*/  @P3 SHF.R.U32.HI R27, RZ, 0x10, R21 ;  /* 0x00000010ff1b3819 */ /* 0x000fe20000011615 */
[----:B------:R-:W-:Y:S01]  /*5410*/  VIADD R29, R29, 0x1 ;  /* 0x000000011d1d7836 */ /* 0x000fe20000000000 */
[----:B------:R-:W5:Y:S08]  /*5420*/  LDC.64 R14, c[0x0][0xb10] ;  /* 0x0002c400ff0e7b82 */ /* 0x000f700000000a00 */
[----:B------:R-:W2:Y:S08]  /*5430*/  LDC.64 R10, c[0x0][0xb18] ;  /* 0x0002c600ff0a7b82 */ /* 0x000eb00000000a00 */
[----:B-1----:R-:W1:Y:S08]  /*5440*/  @!P1 LDC R0, c[0x0][0xb20] ;  /* 0x0002c800ff009b82 */ /* 0x002e700000000800 */
[----:B------:R-:W4:Y:S01]  /*5450*/  @!P1 LDC R3, c[0x0][0xb0c] ;  /* 0x0002c300ff039b82 */ /* 0x000f220000000800 */
[----:B-----5:R-:W-:Y:S05]  /*5460*/  @!P1 IMAD.HI.U32 R14, R13, R14, RZ ;  /* 0x0000000e0d0e9227 */ /* 0x020fea00078e00ff */
[----:B------:R-:W-:Y:S01]  /*5470*/  @!P1 SHF.R.U32.HI R14, RZ, R15, R14 ;  /* 0x0000000fff0e9219 */ /* 0x000fe2000001160e */
[----:B--2---:R-:W-:Y:S01]  /*5480*/  @!P1 IMAD.HI.U32 R11, R8, R11, RZ ;  /* 0x0000000b080b9227 */ /* 0x004fe200078e00ff */
[----:B------:R-:W-:Y:S04]  /*5490*/  @!P1 ISETP.NE.AND P0, PT, R10, 0x1, PT ;  /* 0x000000010a00980c */ /* 0x000fe80003f05270 */
[----:B-1----:R-:W-:Y:S02]  /*54a0*/  @!P1 SHF.R.U32.HI R9, RZ, R0, R11 ;  /* 0x00000000ff099219 */ /* 0x002fe4000001160b */
[----:B----4-:R-:W-:Y:S02]  /*54b0*/  @!P1 ISETP.NE.AND P2, PT, R3, 0x1, PT ;  /* 0x000000010300980c */ /* 0x010fe40003f45270 */
[----:B------:R-:W-:Y:S02]  /*54c0*/  @!P1 SEL R9, R8, R9, !P0 ;  /* 0x0000000908099207 */ /* 0x000fe40004000000 */
[----:B------:R-:W-:Y:S02]  /*54d0*/  ELECT P0, URZ, PT ;  /* 0x0000000000ff782f */ /* 0x000fe40003800000 */
[----:B------:R-:W-:Y:S05]  /*54e0*/  @!P1 SEL R14, R13, R14, !P2 ;  /* 0x0000000e0d0e9207 */ /* 0x000fea0005000000 */
[----:B------:R-:W-:Y:S02]  /*54f0*/  @!P1 IMAD.IADD R0, R9, 0x1, -R14 ;  /* 0x0000000109009824 */ /* 0x000fe400078e0a0e */
[----:B------:R-:W-:Y:S02]  /*5500*/  @!P1 IMAD.IADD R9, R14, 0x1, -R9 ;  /* 0x000000010e099824 */ /* 0x000fe400078e0a09 */
[----:B------:R-:W-:Y:S02]  /*5510*/  @!P1 IMAD R13, R0, R3, R13 ;  /* 0x00000003000d9224 */ /* 0x000fe400078e020d */
[----:B------:R-:W-:Y:S01]  /*5520*/  @!P1 IMAD R8, R9, R10, R8 ;  /* 0x0000000a09089224 */ /* 0x000fe200078e0208 */
[----:B---3--:R-:W-:Y:S06]  /*5530*/  @!P4 BRA `(.L_x_105) ;  /* 0x0000003800c8c947 */ /* 0x008fec0003800000 */
.L_x_216:
[----:B------:R-:W-:Y:S01]  /*5540*/  PLOP3.LUT P5, PT, P5, P0, PT, 0xf2, 0x2f ;  /* 0x00000000002f781c */ /* 0x000fe20002fa1e72 */
[----:B------:R-:W-:Y:S01]  /*5550*/  UMOV UR14, 0x0 ;  /* 0x00000000000e7882 */ /* 0x000fe20000000000 */
[----:B------:R-:W-:Y:S01]  /*5560*/  LOP3.LUT R30, R30, 0x1, RZ, 0x3c, !PT ;  /* 0x000000011e1e7812 */ /* 0x000fe200078e3cff */
[----:B------:R-:W-:Y:S01]  /*5570*/  UMOV UR15, 0x10000000 ;  /* 0x10000000000f7882 */ /* 0x000fe20000000000 */
[----:B------:R-:W-:Y:S01]  /*5580*/  UMOV UR12, UR36 ;  /* 0x00000024000c7c82 */ /* 0x000fe20008000000 */
[----:B------:R-:W-:Y:S08]  /*5590*/  @P3 R2UR UR36, R27 ;  /* 0x000000001b2432ca */ /* 0x000ff000000e0000 */
[----:B-1----:R-:W-:Y:S01]  /*55a0*/  @!P5 IADD3 R3, P0, PT, R32, 0x580, RZ ;  /* 0x000005802003d810 */ /* 0x002fe20007f1e0ff */
[----:B------:R-:W-:Y:S01]  /*55b0*/  @!P5 IMAD.SHL.U32 R165, R165, 0x40, RZ ;  /* 0x00000040a5a5d824 */ /* 0x000fe200078e00ff */
[----:B------:R-:W-:Y:S01]  /*55c0*/  VOTEU.ALL UP1, P5 ;  /* 0x0000000000ff7886 */ /* 0x000fe20002820000 */
[----:B------:R-:W-:Y:S01]  /*55d0*/  @!P5 IMAD.SHL.U32 R167, R167, 0x80, RZ ;  /* 0x00000080a7a7d824 */ /* 0x000fe200078e00ff */
[----:B------:R-:W-:Y:S01]  /*55e0*/  @!P5 R2UR UR8, R3 ;  /* 0x000000000308d2ca */ /* 0x000fe200000e0000 */
[----:B------:R-:W-:Y:S01]  /*55f0*/  @!P5 IMAD.X R0, RZ, RZ, R33, P0 ;  /* 0x000000ffff00d224 */ /* 0x000fe200000e0621 */
[----:B------:R-:W-:Y:S01]  /*5600*/  @!P5 R2UR UR10, R165 ;  /* 0x00000000a50ad2ca */ /* 0x000fe200000e0000 */
[----:B------:R-:W-:Y:S01]  /*5610*/  @!UP1 UIADD3 UR9, UPT, UPT, UR6, 0x220, URZ ;  /* 0x0000022006099890 */ /* 0x000fe2000fffe0ff */
[----:B------:R-:W-:Y:S01]  /*5620*/  @!P5 R2UR UR11, R167 ;  /* 0x00000000a70bd2ca */ /* 0x000fe200000e0000 */
[----:B------:R-:W-:Y:S01]  /*5630*/  IMAD.IADD R165, R8, 0x1, R164 ;  /* 0x0000000108a57824 */ /* 0x000fe200078e02a4 */
[----:B------:R-:W-:Y:S01]  /*5640*/  @!P5 R2UR UR7, R0 ;  /* 0x000000000007d2ca */ /* 0x000fe200000e0000 */
[----:B------:R-:W-:Y:S01]  /*5650*/  IMAD.IADD R167, R13, 0x1, R166 ;  /* 0x000000010da77824 */ /* 0x000fe200078e02a6 */
[C---:B------:R-:W-:Y:S04]  /*5660*/  ISETP.NE.AND P0, PT, R29.reuse, 0x2, PT ;  /* 0x000000021d00780c */ /* 0x040fe80003f05270 */
[----:B------:R-:W-:Y:S01]  /*5670*/  SEL R3, RZ, 0x1, P0 ;  /* 0x00000001ff037807 */ /* 0x000fe20000000000 */
[----:B------:R-:W-:Y:S01]  /*5680*/  IMAD.U32 R10, RZ, RZ, UR8 ;  /* 0x00000008ff0a7e24 */ /* 0x000fe2000f8e00ff */
[----:B------:R-:W-:Y:S01]  /*5690*/  @!UP1 UIADD3 UR8, UPT, UPT, UR6, 0x400, URZ ;  /* 0x0000040006089890 */ /* 0x000fe2000fffe0ff */
[----:B------:R-:W-:Y:S01]  /*56a0*/  SEL R29, R29, RZ, P0 ;  /* 0x000000ff1d1d7207 */ /* 0x000fe20000000000 */
[----:B------:R-:W-:Y:S01]  /*56b0*/  VOTEU.ALL UP1, P5 ;  /* 0x0000000000ff7886 */ /* 0x000fe20002820000 */
[----:B------:R-:W-:Y:S02]  /*56c0*/  LOP3.LUT R28, R28, R3, RZ, 0x3c, !PT ;  /* 0x000000031c1c7212 */ /* 0x000fe400078e3cff */
[----:B------:R-:W-:Y:S01]  /*56d0*/  IMAD.U32 R11, RZ, RZ, UR7 ;  /* 0x00000007ff0b7e24 */ /* 0x000fe2000f8e00ff */
[----:B------:R-:W-:Y:S04]  /*56e0*/  @!P5 R2UR UR16, R10 ;  /* 0x000000000a10d2ca */ /* 0x000fe800000e0000 */
[----:B------:R-:W-:Y:S11]  /*56f0*/  @!P5 R2UR UR17, R11 ;  /* 0x000000000b11d2ca */ /* 0x000ff600000e0000 */
[----:B------:R-:W-:Y:S02]  /*5700*/  @!UPT UIADD3 URZ, UPT, UPT, URZ, URZ, URZ ;  /* 0x000000fffffff290 */ /* 0x000fe4000fffe0ff */
[----:B------:R3:W-:Y:S01]  /*5710*/  @!UP1 UTMALDG.3D [UR8], [UR16], desc[UR14] ;  /* 0x00000e08100095b4 */ /* 0x0007e20008011000 */
[----:B------:R3:W-:Y:S01]  /*5720*/  @!P5 SYNCS.ARRIVE.TRANS64.RED.A0TR RZ, [UR6+0x220], R25 ;  /* 0x00022019ffffd9a7 */ /* 0x0007e20008300406 */
[----:B------:R-:W-:Y:S01]  /*5730*/  UPLOP3.LUT UP1, UPT, UPT, UPT, UPT, 0x80, 0x8 ;  /* 0x000000000008789c */ /* 0x000fe20003f2f070 */
[----:B------:R-:W-:Y:S01]  /*5740*/  SYNCS.ARRIVE.TRANS64.RED.A1T0 RZ, [UR37], RZ ;  /* 0x000000ffffff79a7 */ /* 0x000fe20008100425 */
[----:B------:R-:W-:Y:S09]  /*5750*/  @P3 BRA `(.L_x_106) ;  /* 0xfffffff400b43947 */ /* 0x000ff2000383ffff */
[----:B------:R-:W-:Y:S07]  /*5760*/  MOV R0, UR6 ;  /* 0x0000000600007c02 */ /* 0x000fee0008000f00 */
.L_x_107:
[----:B-1----:R-:W-:-:S04]  /*5770*/  SHF.L.U32 R3, R30, 0x1f, RZ ;  /* 0x0000001f1e037819 */ /* 0x002fc800000006ff */
[----:B------:R1:W2:Y:S03]  /*5780*/  SYNCS.PHASECHK.TRANS64.TRYWAIT P0, [R0+URZ+0x228], R3 ;  /* 0x00022803000075a7 */ /* 0x0002a600080011ff */
[----:B--2---:R-:W-:Y:S05]  /*5790*/  @!P0 NANOSLEEP.SYNCS 0x989680 ;  /* 0x009896800000895d */ /* 0x004fea0003900000 */
[----:B------:R-:W2:Y:S02]  /*57a0*/  @!P0 SYNCS.PHASECHK.TRANS64 P0, [R0+URZ+0x228], R3 ;  /* 0x00022803000085a7 */ /* 0x000ea400080010ff */
[----:B--23--:R-:W-:Y:S05]  /*57b0*/  @P0 EXIT ;  /* 0x000000000000094d */ /* 0x00cfea0003800000 */
[----:B------:R-:W-:Y:S05]  /*57c0*/  BRA `(.L_x_107) ;  /* 0xfffffffc00e87947 */ /* 0x000fea000383ffff */
.L_x_98:
[----:B------:R-:W-:-:S06]  /*57d0*/  UISETP.GE.AND UP1, UPT, UR8, 0x4, UPT ;  /* 0x000000040800788c */ /* 0x000fcc000bf26270 */
[----:B------:R-:W-:-:S13]  /*57e0*/  PLOP3.LUT P0, PT, PT, PT, UP1, 0x80, 0x8 ;  /* 0x000000000008781c */ /* 0x000fda0003f0f018 */
[----:B------:R-:W-:Y:S05]  /*57f0*/  @!P0 EXIT ;  /* 0x000000000000894d */ /* 0x000fea0003800000 */
[----:B------:R-:W-:Y:S01]  /*5800*/  BAR.SYNC.DEFER_BLOCKING 0x6, 0xa0 ;  /* 0x0182800000007b1d */ /* 0x000fe20000010000 */
[C---:B------:R-:W-:Y:S01]  /*5810*/  IMAD.SHL.U32 R180, R176.reuse, 0x40, RZ ;  /* 0x00000040b0b47824 */ /* 0x040fe200078e00ff */
[C---:B------:R-:W-:Y:S01]  /*5820*/  R2P PR, R176.reuse, 0x6 ;  /* 0x00000006b0007804 */ /* 0x040fe20000000000 */
[C---:B------:R-:W-:Y:S01]  /*5830*/  IMAD.SHL.U32 R2, R176.reuse, 0x8, RZ ;  /* 0x00000008b0027824 */ /* 0x040fe200078e00ff */
[----:B------:R-:W-:Y:S01]  /*5840*/  SHF.L.U32 R79, R176, 0x10, RZ ;  /* 0x00000010b04f7819 */ /* 0x000fe200000006ff */
[----:B------:R-:W-:Y:S01]  /*5850*/  IMAD.MOV.U32 R179, RZ, RZ, 0x10 ;  /* 0x00000010ffb37424 */ /* 0x000fe200078e00ff */
[----:B------:R-:W-:Y:S01]  /*5860*/  UMOV UR43, 0x400 ;  /* 0x00000400002b7882 */ /* 0x000fe20000000000 */
[----:B------:R-:W-:Y:S01]  /*5870*/  LOP3.LUT R3, R180, 0x180, RZ, 0xc0, !PT ;  /* 0x00000180b4037812 */ /* 0x000fe200078ec0ff */
[----:B------:R-:W-:Y:S01]  /*5880*/  ULEA UR43, UR37, UR43, 0x18 ;  /* 0x0000002b252b7291 */ /* 0x000fe2000f8ec0ff */
[----:B------:R-:W1:Y:S01]  /*5890*/  LDC R171, c[0x0][0x370] ;  /* 0x0000dc00ffab7b82 */ /* 0x000e620000000800 */
[----:B------:R-:W-:Y:S01]  /*58a0*/  SEL R179, R179, 0xfffffff0, !P1 ;  /* 0xfffffff0b3b37807 */ /* 0x000fe20004800000 */
[----:B------:R-:W-:Y:S01]  /*58b0*/  HFMA2 R183, -RZ, RZ, 0, 0 ;  /* 0x00000000ffb77431 */ /* 0x000fe200000001ff */
[----:B------:R-:W-:Y:S01]  /*58c0*/  LOP3.LUT R3, R3, 0x30, R2, 0xf8, !PT ;  /* 0x0000003003037812 */ /* 0x000fe200078ef802 */
[----:B------:R-:W-:Y:S01]  /*58d0*/  UIADD3 UR4, UPT, UPT, UR43, 0x2400, URZ ;  /* 0x000024002b047890 */ /* 0x000fe2000fffe0ff */
[----:B------:R-:W-:Y:S01]  /*58e0*/  LOP3.LUT R79, R79, 0x600000, RZ, 0xc0, !PT ;  /* 0x006000004f4f7812 */ /* 0x000fe200078ec0ff */
[----:B------:R-:W-:Y:S01]  /*58f0*/  IMAD.MOV.U32 R76, RZ, RZ, RZ ;  /* 0x000000ffff4c7224 */ /* 0x000fe200078e00ff */
[----:B------:R-:W-:Y:S01]  /*5900*/  LOP3.LUT R180, R3, 0x1e40, R180, 0xf8, !PT ;  /* 0x00001e4003b47812 */ /* 0x000fe200078ef8b4 */
[----:B------:R-:W2:Y:S01]  /*5910*/  LDC R74, c[0x0][0xb0c] ;  /* 0x0002c300ff4a7b82 */ /* 0x000ea20000000800 */
[----:B------:R-:W-:Y:S01]  /*5920*/  IMAD.MOV.U32 R3, RZ, RZ, 0x20 ;  /* 0x00000020ff037424 */ /* 0x000fe200078e00ff */
[----:B------:R-:W-:Y:S01]  /*5930*/  CS2R R184, SRZ ;  /* 0x0000000000b87805 */ /* 0x000fe2000001ff00 */
[----:B------:R-:W-:Y:S01]  /*5940*/  IMAD.MOV.U32 R188, RZ, RZ, RZ ;  /* 0x000000ffffbc7224 */ /* 0x000fe200078e00ff */
[----:B------:R-:W4:Y:S01]  /*5950*/  LDCU.64 UR46, c[0x0][0x348] ;  /* 0x00006900ff2e77ac */ /* 0x000f220008000a00 */
[----:B------:R-:W-:Y:S01]  /*5960*/  VIADD R2, R180, UR43 ;  /* 0x0000002bb4027c36 */ /* 0x000fe20008000000 */
[----:B------:R-:W-:Y:S01]  /*5970*/  SEL R3, R3, 0xffffffe0, !P2 ;  /* 0xffffffe003037807 */ /* 0x000fe20005000000 */
[----:B------:R-:W3:Y:S01]  /*5980*/  LDS R0, [UR43+0x2f0] ;  /* 0x0002f02bff007984 */ /* 0x000ee20008000800 */
[----:B------:R-:W1:Y:S01]  /*5990*/  LDC R169, c[0x0][0xb20] ;  /* 0x0002c800ffa97b82 */ /* 0x000e620000000800 */
[----:B------:R-:W-:Y:S01]  /*59a0*/  IMAD.U32 R186, RZ, RZ, UR4 ;  /* 0x00000004ffba7e24 */ /* 0x000fe2000f8e00ff */
[----:B------:R-:W-:Y:S01]  /*59b0*/  SHF.R.U32.HI R4, RZ, 0x4, R3 ;  /* 0x00000004ff047819 */ /* 0x000fe20000011603 */
[--C-:B------:R-:W-:Y:S01]  /*59c0*/  IMAD.IADD R178, R3, 0x1, R2.reuse ;  /* 0x0000000103b27824 */ /* 0x100fe200078e0202 */
[----:B------:R-:W1:Y:S02]  /*59d0*/  LDCU.64 UR38, c[0x0][0x888] ;  /* 0x00011100ff2677ac */ /* 0x000e640008000a00 */
[C---:B------:R-:W-:Y:S01]  /*59e0*/  LEA.HI R177, R179.reuse, R4, RZ, 0x1c ;  /* 0x00000004b3b17211 */ /* 0x040fe200078fe0ff */
[----:B------:R-:W-:Y:S01]  /*59f0*/  IMAD.IADD R179, R179, 0x1, R2 ;  /* 0x00000001b3b37824 */ /* 0x000fe200078e0202 */
[----:B------:R-:W1:Y:S01]  /*5a00*/  LDC R73, c[0x0][0xb30] ;  /* 0x0002cc00ff497b82 */ /* 0x000e620000000800 */
[----:B------:R-:W-:Y:S01]  /*5a10*/  UIADD3 UR42, UPT, UPT, UR43, 0x400, URZ ;  /* 0x000004002b2a7890 */ /* 0x000fe2000fffe0ff */
[----:B------:R-:W-:-:S06]  /*5a20*/  LEA R177, R177, R2, 0x4 ;  /* 0x00000002b1b17211 */ /* 0x000fcc00078e20ff */
[----:B------:R-:W1:Y:S08]  /*5a30*/  LDC.64 R158, c[0x0][0xb10] ;  /* 0x0002c400ff9e7b82 */ /* 0x000e700000000a00 */
[----:B------:R-:W1:Y:S08]  /*5a40*/  LDC.64 R70, c[0x0][0xb18] ;  /* 0x0002c600ff467b82 */ /* 0x000e700000000a00 */
[----:B------:R-:W1:Y:S01]  /*5a50*/  LDC.64 R154, c[0x0][0x888] ;  /* 0x00022200ff9a7b82 */ /* 0x000e620000000a00 */
[----:B---3--:R-:W-:-:S07]  /*5a60*/  IMAD.IADD R79, R0, 0x1, R79 ;  /* 0x00000001004f7824 */ /* 0x008fce00078e024f */
[----:B------:R-:W3:Y:S08]  /*5a70*/  LDC.64 R68, c[0x0][0xb28] ;  /* 0x0002ca00ff447b82 */ /* 0x000ef00000000a00 */
[----:B------:R-:W1:Y:S08]  /*5a80*/  LDC.64 R156, c[0x0][0x890] ;  /* 0x00022400ff9c7b82 */ /* 0x000e700000000a00 */
[----:B------:R-:W1:Y:S08]  /*5a90*/  LDC.64 R152, c[0x0][0x8b0] ;  /* 0x00022c00ff987b82 */ /* 0x000e700000000a00 */
[----:B------:R-:W1:Y:S08]  /*5aa0*/  LDC.64 R146, c[0x0][0x8a8] ;  /* 0x00022a00ff927b82 */ /* 0x000e700000000a00 */
[----:B--2-4-:R-:W1:Y:S02]  /*5ab0*/  LDC R170, c[0x0][0x374] ;  /* 0x0000dd00ffaa7b82 */ /* 0x014e640000000800 */
.L_x_125:
[----:B------:R-:W-:Y:S02]  /*5ac0*/  LEA R0, R188, UR43, 0x3 ;  /* 0x0000002bbc007c11 */ /* 0x000fe4000f8e18ff */
[----:B------:R-:W-:Y:S02]  /*5ad0*/  SHF.L.U32 R3, R184, 0x1f, RZ ;  /* 0x0000001fb8037819 */ /* 0x000fe400000006ff */
[----:B------:R-:W-:Y:S02]  /*5ae0*/  LEA R16, R188, UR43, 0x4 ;  /* 0x0000002bbc107c11 */ /* 0x000fe4000f8e20ff */
[----:B--2---:R-:W2:Y:S02]  /*5af0*/  SYNCS.PHASECHK.TRANS64.TRYWAIT P0, [R0+URZ+0x240], R3 ;  /* 0x00024003000075a7 */ /* 0x004ea400080011ff */
[----:B-12---:R-:W-:Y:S05]  /*5b00*/  @!P0 BRA `(.L_x_108) ;  /* 0x00000034006c8947 */ /* 0x006fea0003800000 */
.L_x_217:
[----:B------:R-:W4:Y:S01]  /*5b10*/  LDC.64 R12, c[0x0][0xb10] ;  /* 0x0002c400ff0c7b82 */ /* 0x000f220000000a00 */
[----:B------:R-:W3:Y:S01]  /*5b20*/  LDS.128 R16, [R16+0x2d0] ;  /* 0x0002d00010107984 */ /* 0x000ee20000000c00 */
[----:B-1----:R-:W-:Y:S01]  /*5b30*/  ISETP.NE.AND P1, PT, R73, 0x1, PT ;  /* 0x000000014900780c */ /* 0x002fe20003f25270 */
[----:B--2---:R-:W-:Y:S01]  /*5b40*/  VIADD R0, R0, 0x250 ;  /* 0x0000025000007836 */ /* 0x004fe20000000000 */
[----:B------:R-:W-:Y:S04]  /*5b50*/  ISETP.GE.AND P0, PT, R72, 0x1, PT ;  /* 0x000000014800780c */ /* 0x000fe80003f06270 */
[----:B------:R-:W1:Y:S01]  /*5b60*/  LDC.64 R10, c[0x0][0xb18] ;  /* 0x0002c600ff0a7b82 */ /* 0x000e620000000a00 */
[----:B------:R-:W-:Y:S01]  /*5b70*/  PRMT R0, RZ, 0x654, R0 ;  /* 0x00000654ff007816 */ /* 0x000fe20000000000 */
[----:B------:R-:W-:Y:S01]  /*5b80*/  @!PT LDS RZ, [RZ] ;  /* 0x00000000fffff984 */ /* 0x000fe20000000800 */
[----:B------:R-:W-:Y:S01]  /*5b90*/  @!PT LDS RZ, [RZ] ;  /* 0x00000000fffff984 */ /* 0x000fe20000000800 */
[----:B------:R-:W-:Y:S01]  /*5ba0*/  @!PT LDS RZ, [RZ] ;  /* 0x00000000fffff984 */ /* 0x000fe20000000800 */
[----:B------:R-:W-:Y:S01]  /*5bb0*/  @!PT LDS RZ, [RZ] ;  /* 0x00000000fffff984 */ /* 0x000fe20000000800 */
[----:B------:R2:W-:Y:S06]  /*5bc0*/  MEMBAR.ALL.CTA ;  /* 0x0000000000007992 */ /* 0x0005ec0000008000 */
[----:B--2---:R-:W2:Y:S01]  /*5bd0*/  FENCE.VIEW.ASYNC.S ;  /* 0x00000000000073c6 */ /* 0x004ea20000000000 */
[----:B------:R-:W1:Y:S08]  /*5be0*/  @!P1 LDC R14, c[0x0][0xb20] ;  /* 0x0002c800ff0e9b82 */ /* 0x000e700000000800 */
[----:B------:R-:W1:Y:S01]  /*5bf0*/  @!P1 LDC R9, c[0x0][0xb0c] ;  /* 0x0002c300ff099b82 */ /* 0x000e620000000800 */
[----:B--2---:R2:W-:Y:S01]  /*5c00*/  SYNCS.ARRIVE.TRANS64.RED.A1T0 RZ, [R0+URZ], RZ ;  /* 0x000000ff00ff79a7 */ /* 0x0045e200081004ff */
[----:B---3--:R-:W-:Y:S04]  /*5c10*/  LOP3.LUT P4, RZ, R18, 0x1, RZ, 0xc0, !PT ;  /* 0x0000000112ff7812 */ /* 0x008fe8000788c0ff */
[----:B------:R-:W-:Y:S09]  /*5c20*/  P2R R187, PR, RZ, 0x10 ;  /* 0x00000010ffbb7803 */ /* 0x000ff20000000000 */
[----:B------:R-:W-:Y:S02]  /*5c30*/  @P4 MOV R77, R16 ;  /* 0x00000010004d4202 */ /* 0x000fe40000000f00 */
[----:B------:R-:W-:Y:S01]  /*5c40*/  @P4 LOP3.LUT R75, R17, 0xffff, RZ, 0xc0, !PT ;  /* 0x0000ffff114b4812 */ /* 0x000fe200078ec0ff */
[----:B--2-4-:R-:W-:Y:S06]  /*5c50*/  @!P0 BRA `(.L_x_109) ;  /* 0x0000000000a48947 */ /* 0x014fec0003800000 */
[----:B------:R-:W-:Y:S01]  /*5c60*/  IMAD.HI.U32 R22, R170, R71, RZ ;  /* 0x00000047aa167227 */ /* 0x000fe200078e00ff */
[----:B------:R-:W-:Y:S02]  /*5c70*/  ISETP.NE.AND P0, PT, R70, 0x1, PT ;  /* 0x000000014600780c */ /* 0x000fe40003f05270 */
[----:B------:R-:W-:Y:S01]  /*5c80*/  ISETP.NE.AND P2, PT, R72, 0x1, PT ;  /* 0x000000014800780c */ /* 0x000fe20003f45270 */
[-C--:B------:R-:W-:Y:S01]  /*5c90*/  IMAD.HI.U32 R20, R171, R158.reuse, RZ ;  /* 0x0000009eab147227 */ /* 0x080fe200078e00ff */
[----:B------:R-:W-:Y:S02]  /*5ca0*/  SHF.R.U32.HI R21, RZ, R169, R22 ;  /* 0x000000a9ff157219 */ /* 0x000fe40000011616 */
[----:B------:R-:W-:Y:S01]  /*5cb0*/  ISETP.NE.AND P3, PT, R74, 0x1, PT ;  /* 0x000000014a00780c */ /* 0x000fe20003f65270 */
[----:B------:R-:W-:Y:S01]  /*5cc0*/  IMAD.HI.U32 R26, R75, R71, RZ ;  /* 0x000000474b1a7227 */ /* 0x000fe200078e00ff */
[----:B------:R-:W-:Y:S02]  /*5cd0*/  SHF.R.U32.HI R20, RZ, R159, R20 ;  /* 0x0000009fff147219 */ /* 0x000fe40000011614 */
[----:B------:R-:W-:Y:S01]  /*5ce0*/  SEL R3, R170, R21, !P0 ;  /* 0x00000015aa037207 */ /* 0x000fe20004000000 */
[----:B------:R-:W-:Y:S01]  /*5cf0*/  IMAD.HI.U32 R24, R77, R158, RZ ;  /* 0x0000009e4d187227 */ /* 0x000fe200078e00ff */
[----:B------:R-:W-:Y:S03]  /*5d00*/  SEL R7, R171, R20, !P3 ;  /* 0x00000014ab077207 */ /* 0x000fe60005800000 */
[-C--:B------:R-:W-:Y:S01]  /*5d10*/  IMAD.HI.U32 R20, R3, R68.reuse, RZ ;  /* 0x0000004403147227 */ /* 0x080fe200078e00ff */
[----:B------:R-:W-:Y:S03]  /*5d20*/  SHF.R.U32.HI R24, RZ, R159, R24 ;  /* 0x0000009fff187219 */ /* 0x000fe60000011618 */
[----:B------:R-:W-:Y:S01]  /*5d30*/  IMAD.HI.U32 R22, R7, R68, RZ ;  /* 0x0000004407167227 */ /* 0x000fe200078e00ff */
[----:B------:R-:W-:Y:S02]  /*5d40*/  @P2 SHF.R.U32.HI R3, RZ, R69, R20 ;  /* 0x00000045ff032219 */ /* 0x000fe40000011614 */
[----:B------:R-:W-:Y:S02]  /*5d50*/  SHF.R.U32.HI R20, RZ, R169, R26 ;  /* 0x000000a9ff147219 */ /* 0x000fe4000001161a */
[----:B------:R-:W-:Y:S01]  /*5d60*/  @P2 SHF.R.U32.HI R7, RZ, R69, R22 ;  /* 0x00000045ff072219 */ /* 0x000fe20000011616 */
[C---:B------:R-:W-:Y:S01]  /*5d70*/  IMAD R2, R72.reuse, R3, RZ ;  /* 0x0000000348027224 */ /* 0x040fe200078e02ff */
[----:B------:R-:W-:Y:S02]  /*5d80*/  SEL R5, R75, R20, !P0 ;  /* 0x000000144b057207 */ /* 0x000fe40004000000 */
[----:B------:R-:W-:Y:S01]  /*5d90*/  SEL R3, R77, R24, !P3 ;  /* 0x000000184d037207 */ /* 0x000fe20005800000 */
[----:B------:R-:W-:Y:S01]  /*5da0*/  IMAD R4, R72, R7, RZ ;  /* 0x0000000748047224 */ /* 0x000fe200078e02ff */
[C---:B------:R-:W-:Y:S01]  /*5db0*/  ISETP.GE.AND P0, PT, R5.reuse, R2, PT ;  /* 0x000000020500720c */ /* 0x040fe20003f06270 */
[----:B------:R-:W-:Y:S03]  /*5dc0*/  IMAD.HI.U32 R6, R5, R68, RZ ;  /* 0x0000004405067227 */ /* 0x000fe600078e00ff */
[----:B------:R-:W-:Y:S01]  /*5dd0*/  ISETP.GE.OR P0, PT, R3, R4, P0 ;  /* 0x000000040300720c */ /* 0x000fe20000706670 */
[----:B------:R-:W-:Y:S01]  /*5de0*/  IMAD.MOV R4, RZ, RZ, -R3 ;  /* 0x000000ffff047224 */ /* 0x000fe200078e0a03 */
[-C--:B------:R-:W-:Y:S03]  /*5df0*/  SHF.R.U32.HI R6, RZ, R69.reuse, R6 ;  /* 0x00000045ff067219 */ /* 0x080fe60000011606 */
[----:B------:R-:W-:Y:S01]  /*5e00*/  IMAD R77, R74, R4, R77 ;  /* 0x000000044a4d7224 */ /* 0x000fe200078e024d */
[----:B------:R-:W-:Y:S05]  /*5e10*/  SEL R15, R5, R6, !P2 ;  /* 0x00000006050f7207 */ /* 0x000fea0005000000 */
[----:B------:R-:W-:Y:S02]  /*5e20*/  IMAD.MOV R6, RZ, RZ, -R15 ;  /* 0x000000ffff067224 */ /* 0x000fe400078e0a0f */
[C---:B------:R-:W-:Y:S04]  /*5e30*/  @!P0 IMAD.HI.U32 R2, R3.reuse, R68, RZ ;  /* 0x0000004403028227 */ /* 0x040fe800078e00ff */
[----:B------:R-:W-:Y:S01]  /*5e40*/  IMAD R6, R72, R6, R5 ;  /* 0x0000000648067224 */ /* 0x000fe200078e0205 */
[----:B------:R-:W-:Y:S04]  /*5e50*/  @!P0 SHF.R.U32.HI R2, RZ, R69, R2 ;  /* 0x00000045ff028219 */ /* 0x000fe80000011602 */
[----:B------:R-:W-:Y:S02]  /*5e60*/  @!P0 SEL R0, R3, R2, !P2 ;  /* 0x0000000203008207 */ /* 0x000fe40005000000 */
[----:B------:R-:W-:Y:S02]  /*5e70*/  IADD3 R2, PT, PT, -R5, RZ, RZ ;  /* 0x000000ff05027210 */ /* 0x000fe40007ffe1ff */
[----:B------:R-:W-:Y:S01]  /*5e80*/  @!P0 IADD3 R8, PT, PT, R15, -R0, RZ ;  /* 0x800000000f088210 */ /* 0x000fe20007ffe0ff */
[----:B------:R-:W-:Y:S02]  /*5e90*/  @!P0 IMAD R0, R7, R6, R0 ;  /* 0x0000000607008224 */ /* 0x000fe400078e0200 */
[----:B------:R-:W-:Y:S02]  /*5ea0*/  IMAD R75, R70, R2, R75 ;  /* 0x00000002464b7224 */ /* 0x000fe400078e024b */
[----:B------:R-:W-:Y:S02]  /*5eb0*/  @!P0 IMAD R5, R8, R72, R3 ;  /* 0x0000004808058224 */ /* 0x000fe400078e0203 */
[----:B------:R-:W-:Y:S04]  /*5ec0*/  @!P0 IMAD.MOV.U32 R3, RZ, RZ, R0 ;  /* 0x000000ffff038224 */ /* 0x000fe800078e0000 */
[----:B------:R-:W-:Y:S02]  /*5ed0*/  IMAD R77, R3, R74, R77 ;  /* 0x0000004a034d7224 */ /* 0x000fe400078e024d */
[----:B------:R-:W-:Y:S07]  /*5ee0*/  IMAD R75, R5, R70, R75 ;  /* 0x00000046054b7224 */ /* 0x000fee00078e024b */
.L_x_109:
[----:B------:R-:W-:Y:S01]  /*5ef0*/  @!P1 IMAD.HI.U32 R0, R77, R12, RZ ;  /* 0x0000000c4d009227 */ /* 0x000fe200078e00ff */
[----:B-1----:R-:W-:Y:S01]  /*5f00*/  @!P1 ISETP.NE.AND P0, PT, R10, 0x1, PT ;  /* 0x000000010a00980c */ /* 0x002fe20003f05270 */
[----:B------:R-:W-:Y:S01]  /*5f10*/  ULOP3.LUT UP0, URZ, UR42, 0x1b0, URZ, 0xc0, !UPT ;  /* 0x000001b02aff7892 */ /* 0x000fe2000f80c0ff */
[----:B------:R-:W-:Y:S01]  /*5f20*/  @!P1 ISETP.NE.AND P2, PT, R9, 0x1, PT ;  /* 0x000000010900980c */ /* 0x000fe20003f45270 */
[----:B------:R-:W-:Y:S01]  /*5f30*/  @!P1 IMAD.HI.U32 R3, R75, R11, RZ ;  /* 0x0000000b4b039227 */ /* 0x000fe200078e00ff */
[----:B------:R-:W-:Y:S02]  /*5f40*/  @!P1 SHF.R.U32.HI R0, RZ, R13, R0 ;  /* 0x0000000dff009219 */ /* 0x000fe40000011600 */
[----:B------:R-:W-:Y:S01]  /*5f50*/  @P4 SHF.R.U32.HI R182, RZ, 0x10, R17 ;  /* 0x00000010ffb64819 */ /* 0x000fe20000011611 */
[----:B------:R-:W-:Y:S01]  /*5f60*/  VIADD R188, R188, 0x1 ;  /* 0x00000001bcbc7836 */ /* 0x000fe20000000000 */
[----:B------:R-:W-:Y:S02]  /*5f70*/  @!P1 SHF.R.U32.HI R2, RZ, R14, R3 ;  /* 0x0000000eff029219 */ /* 0x000fe40000011603 */
[----:B------:R-:W-:Y:S02]  /*5f80*/  @!P1 SEL R3, R77, R0, !P2 ;  /* 0x000000004d039207 */ /* 0x000fe40005000000 */
[----:B------:R-:W-:Y:S05]  /*5f90*/  @!P1 SEL R2, R75, R2, !P0 ;  /* 0x000000024b029207 */ /* 0x000fea0004000000 */
[----:B------:R-:W-:Y:S02]  /*5fa0*/  @!P1 IMAD.IADD R0, R2, 0x1, -R3 ;  /* 0x0000000102009824 */ /* 0x000fe400078e0a03 */
[----:B------:R-:W-:Y:S02]  /*5fb0*/  @!P1 IMAD.IADD R2, R3, 0x1, -R2 ;  /* 0x0000000103029824 */ /* 0x000fe400078e0a02 */
[----:B------:R-:W-:Y:S02]  /*5fc0*/  @!P1 IMAD R77, R0, R9, R77 ;  /* 0x00000009004d9224 */ /* 0x000fe400078e024d */
[----:B------:R-:W-:Y:S01]  /*5fd0*/  @!P1 IMAD R75, R2, R10, R75 ;  /* 0x0000000a024b9224 */ /* 0x000fe200078e024b */
[----:B------:R-:W-:Y:S06]  /*5fe0*/  BRA.U !UP0, `(.L_x_110) ;  /* 0x0000000108407547 */ /* 0x000fec000b800000 */
[----:B------:R-:W1:Y:S01]  /*5ff0*/  LDCU.64 UR8, c[0x4][0x80] ;  /* 0x01001000ff0877ac */ /* 0x000e620008000a00 */
[----:B------:R-:W-:Y:S01]  /*6000*/  MOV R3, 0x0 ;  /* 0x0000000000037802 */ /* 0x000fe20000000f00 */
[----:B------:R-:W-:Y:S02]  /*6010*/  HFMA2 R12, -RZ, RZ, 0, 5.9604644775390625e-08 ;  /* 0x00000001ff0c7431 */ /* 0x000fe400000001ff */
[----:B------:R-:W-:Y:S02]  /*6020*/  IMAD.MOV.U32 R8, RZ, RZ, 0x70 ;  /* 0x00000070ff087424 */ /* 0x000fe400078e00ff */
[----:B------:R-:W-:Y:S01]  /*6030*/  IMAD.MOV.U32 R13, RZ, RZ, RZ ;  /* 0x000000ffff0d7224 */ /* 0x000fe200078e00ff */
[----:B------:R-:W2:Y:S01]  /*6040*/  LDCU.64 UR6, c[0x4][0x88] ;  /* 0x01001100ff0677ac */ /* 0x000ea20008000a00 */
[----:B------:R-:W3:Y:S01]  /*6050*/  LDC.64 R2, c[0x4][R3] ;  /* 0x0100000003027b82 */ /* 0x000ee20000000a00 */
[----:B------:R-:W4:Y:S01]  /*6060*/  LDCU.64 UR4, c[0x4][0x8] ;  /* 0x01000100ff0477ac */ /* 0x000f220008000a00 */
[----:B-1----:R-:W-:Y:S01]  /*6070*/  MOV R5, UR9 ;  /* 0x0000000900057c02 */ /* 0x002fe20008000f00 */
[----:B------:R-:W-:Y:S01]  /*6080*/  IMAD.U32 R4, RZ, RZ, UR8 ;  /* 0x00000008ff047e24 */ /* 0x000fe2000f8e00ff */
[----:B--2---:R-:W-:Y:S01]  /*6090*/  MOV R7, UR7 ;  /* 0x0000000700077c02 */ /* 0x004fe20008000f00 */
[----:B------:R-:W-:Y:S01]  /*60a0*/  IMAD.U32 R6, RZ, RZ, UR6 ;  /* 0x00000006ff067e24 */ /* 0x000fe2000f8e00ff */
[----:B----4-:R-:W-:Y:S01]  /*60b0*/  MOV R11, UR5 ;  /* 0x00000005000b7c02 */ /* 0x010fe20008000f00 */
[----:B------:R-:W-:Y:S02]  /*60c0*/  IMAD.U32 R10, RZ, RZ, UR4 ;  /* 0x00000004ff0a7e24 */ /* 0x000fe4000f8e00ff */
[----:B------:R-:W-:Y:S07]  /*60d0*/  LEPC R20, `(.L_x_110) ;  /* 0x000000001014794e */ /* 0x000fee0000000000 */
[----:B---3-5:R-:W-:Y:S05]  /*60e0*/  CALL.ABS.NOINC R2 ;  /* 0x0000000002007343 */ /* 0x028fea0003c00000 */
.L_x_110:
[----:B------:R-:W-:Y:S01]  /*60f0*/  LOP3.LUT P0, RZ, R186, 0x1b0, RZ, 0xc0, !PT ;  /* 0x000001b0baff7812 */ /* 0x000fe2000780c0ff */
[----:B------:R-:W-:Y:S11]  /*6100*/  BSSY.RECONVERGENT B6, `(.L_x_111) ;  /* 0x0000013000067945 */ /* 0x000ff60003800200 */
[----:B------:R-:W-:Y:S01]  /*6110*/  @!UPT UIADD3 URZ, UPT, UPT, URZ, URZ, URZ ;  /* 0x000000fffffff290 */ /* 0x000fe2000fffe0ff */
[----:B------:R-:W-:Y:S05]  /*6120*/  @!P0 BRA `(.L_x_112) ;  /* 0x0000000000408947 */ /* 0x000fea0003800000 */
        /* <DEDUP_REMOVED lines=16> */
.L_x_112:
[----:B------:R-:W-:Y:S05]  /*6230*/  BSYNC.RECONVERGENT B6 ;  /* 0x0000000000067941 */ /* 0x000fea0003800200 */
.L_x_111:
[----:B------:R-:W-:Y:S01]  /*6240*/  ISETP.NE.U32.AND P3, PT, R156, RZ, PT ;  /* 0x000000ff9c00720c */ /* 0x000fe20003f65070 */
[----:B------:R-:W-:Y:S01]  /*6250*/  UISETP.NE.AND UP1, UPT, UR44, URZ, UPT ;  /* 0x000000ff2c00728c */ /* 0x000fe2000bf25270 */
[----:B------:R-:W-:Y:S02]  /*6260*/  ISETP.NE.U32.AND P4, PT, R152, RZ, PT ;  /* 0x000000ff9800720c */ /* 0x000fe40003f85070 */
[----:B------:R-:W-:Y:S02]  /*6270*/  ISETP.NE.AND.EX P3, PT, R157, RZ, PT, P3 ;  /* 0x000000ff9d00720c */ /* 0x000fe40003f65330 */
[----:B------:R-:W-:Y:S02]  /*6280*/  PLOP3.LUT P1, PT, PT, PT, PT, 0x8, 0x80 ;  /* 0x000000000080781c */ /* 0x000fe40003f2e170 */
[----:B------:R-:W-:Y:S02]  /*6290*/  PLOP3.LUT P0, PT, PT, PT, UP1, 0x80, 0x8 ;  /* 0x000000000008781c */ /* 0x000fe40003f0f018 */
[----:B------:R-:W-:Y:S02]  /*62a0*/  ISETP.NE.AND.EX P4, PT, R153, RZ, PT, P4 ;  /* 0x000000ff9900720c */ /* 0x000fe40003f85340 */
[----:B------:R-:W1:Y:S09]  /*62b0*/  @UP1 LDCU.64 UR4, c[0x0][0x888] ;  /* 0x00011100ff0417ac */ /* 0x000e720008000a00 */
[----:B------:R-:W-:Y:S01]  /*62c0*/  @P0 PLOP3.LUT P1, PT, P3, PT, PT, 0x80, 0x8 ;  /* 0x000000000008081c */ /* 0x000fe20001f2f070 */
[----:B-1----:R-:W-:Y:S04]  /*62d0*/  @UP1 UISETP.NE.U32.AND UP0, UPT, UR4, URZ, UPT ;  /* 0x000000ff0400128c */ /* 0x002fe8000bf05070 */
[----:B------:R-:W-:Y:S04]  /*62e0*/  @UP1 UISETP.NE.AND.EX UP0, UPT, UR5, URZ, UPT, UP0 ;  /* 0x000000ff0500128c */ /* 0x000fe8000bf05300 */
[----:B------:R-:W-:Y:S01]  /*62f0*/  @UP1 USEL UR4, URZ, 0xffffffff, UP0 ;  /* 0xffffffffff041887 */ /* 0x000fe20008000000 */
[----:B------:R-:W-:Y:S11]  /*6300*/  @!P3 BRA `(.L_x_113) ;  /* 0x00000000002cb947 */ /* 0x000ff60003800000 */
[----:B------:R-:W-:Y:S01]  /*6310*/  ISETP.NE.U32.AND P2, PT, R154, RZ, PT ;  /* 0x000000ff9a00720c */ /* 0x000fe20003f45070 */
[----:B------:R-:W-:Y:S03]  /*6320*/  IMAD.MOV.U32 R168, RZ, RZ, 0x1 ;  /* 0x00000001ffa87424 */ /* 0x000fe600078e00ff */
[----:B------:R-:W-:Y:S11]  /*6330*/  ISETP.NE.AND.EX P2, PT, R155, RZ, PT, P2 ;  /* 0x000000ff9b00720c */ /* 0x000ff60003f45320 */
[----:B------:R-:W-:Y:S02]  /*6340*/  @!UPT UIADD3 URZ, UPT, UPT, URZ, URZ, URZ ;  /* 0x000000fffffff290 */ /* 0x000fe4000fffe0ff */
[----:B------:R-:W1:Y:S01]  /*6350*/  @P2 LDC.64 R2, c[0x0][0x888] ;  /* 0x00022200ff022b82 */ /* 0x000e620000000a00 */
[----:B------:R-:W-:Y:S04]  /*6360*/  @P2 IMAD R0, R156, UR36, RZ ;  /* 0x000000249c002c24 */ /* 0x000fe8000f8e02ff */
[----:B-1----:R-:W-:Y:S04]  /*6370*/  @P2 IMAD.WIDE R2, R0, 0x4, R2 ;  /* 0x0000000400022825 */ /* 0x002fe800078e0202 */
[----:B------:R-:W-:Y:S01]  /*6380*/  HFMA2 R0, -RZ, RZ, 0, 5.9604644775390625e-08 ;  /* 0x00000001ff007431 */ /* 0x000fe200000001ff */
[----:B-----5:R1:W5:Y:S04]  /*6390*/  @P2 LDG.E R80, desc[UR40][R2.64] ;  /* 0x0000002802502981 */ /* 0x020368000c1e1900 */
[----:B------:R-:W-:Y:S01]  /*63a0*/  @!P2 PRMT R168, R0, 0x7610, R168 ;  /* 0x0000761000a8a816 */ /* 0x000fe200000000a8 */
[----:B-1----:R-:W2:Y:S06]  /*63b0*/  @!P2 LDC R80, c[0x0][0x880] ;  /* 0x00022000ff50ab82 */ /* 0x002eac0000000800 */
.L_x_113:
[----:B------:R-:W-:Y:S05]  /*63c0*/  @!P4 BRA `(.L_x_114) ;  /* 0x000000000020c947 */ /* 0x000fea0003800000 */
[----:B------:R-:W-:Y:S04]  /*63d0*/  ISETP.NE.U32.AND P2, PT, R146, RZ, PT ;  /* 0x000000ff9200720c */ /* 0x000fe80003f45070 */
[----:B------:R-:W-:Y:S11]  /*63e0*/  ISETP.NE.AND.EX P2, PT, R147, RZ, PT, P2 ;  /* 0x000000ff9300720c */ /* 0x000ff60003f45320 */
[----:B------:R-:W-:Y:S02]  /*63f0*/  @!UPT UIADD3 URZ, UPT, UPT, URZ, URZ, URZ ;  /* 0x000000fffffff290 */ /* 0x000fe4000fffe0ff */
[----:B------:R-:W1:Y:S01]  /*6400*/  @P2 LDC.64 R2, c[0x0][0x8a8] ;  /* 0x00022a00ff022b82 */ /* 0x000e620000000a00 */
[----:B------:R-:W-:Y:S04]  /*6410*/  @P2 IMAD R0, R152, UR36, RZ ;  /* 0x0000002498002c24 */ /* 0x000fe8000f8e02ff */
[----:B-1----:R-:W-:Y:S05]  /*6420*/  @P2 IMAD.WIDE R2, R0, 0x4, R2 ;  /* 0x0000000400022825 */ /* 0x002fea00078e0202 */
[----:B-----5:R1:W5:Y:S02]  /*6430*/  @P2 LDG.E R78, desc[UR40][R2.64] ;  /* 0x00000028024e2981 */ /* 0x020364000c1e1900 */
[----:B-1----:R-:W3:Y:S02]  /*6440*/  @!P2 LDC R78, c[0x0][0x8a0] ;  /* 0x00022800ff4eab82 */ /* 0x002ee40000000800 */
.L_x_114:
[----:B--2--5:R-:W-:Y:S01]  /*6450*/  @P0 ISETP.NE.AND P4, PT, R80, RZ, PT ;  /* 0x000000ff5000020c */ /* 0x024fe20003f85270 */
[----:B------:R-:W-:Y:S01]  /*6460*/  IMAD.U32 R0, RZ, RZ, UR4 ;  /* 0x00000004ff007e24 */ /* 0x000fe2000f8e00ff */
[----:B------:R-:W-:Y:S01]  /*6470*/  @P0 LOP3.LUT P2, RZ, R168, 0xff, RZ, 0xc0, !PT ;  /* 0x000000ffa8ff0812 */ /* 0x000fe2000784c0ff */
[----:B------:R-:W-:Y:S01]  /*6480*/  BSSY B1, `(.L_x_115) ;  /* 0x000003d000017945 */ /* 0x000fe20003800000 */
[----:B------:R-:W-:Y:S01]  /*6490*/  @P0 SEL R3, RZ, 0xffffffff, P4 ;  /* 0xffffffffff030807 */ /* 0x000fe20002000000 */
[C---:B------:R-:W-:Y:S01]  /*64a0*/  IMAD R64, R76.reuse, 0x40, R79 ;  /* 0x000000404c407824 */ /* 0x040fe200078e024f */
[----:B------:R-:W-:Y:S02]  /*64b0*/  LEA R148, R76, UR43, 0x3 ;  /* 0x0000002b4c947c11 */ /* 0x000fe4000f8e18ff */
[----:B------:R-:W-:Y:S02]  /*64c0*/  CS2R R102, SRZ ;  /* 0x0000000000667805 */ /* 0x000fe4000001ff00 */
[----:B------:R-:W-:Y:S02]  /*64d0*/  @P1 SEL R3, R0, R3, !P2 ;  /* 0x0000000300031207 */ /* 0x000fe40005000000 */
[----:B------:R-:W-:Y:S02]  /*64e0*/  CS2R R100, SRZ ;  /* 0x0000000000647805 */ /* 0x000fe4000001ff00 */
[----:B------:R-:W-:Y:S02]  /*64f0*/  SHF.L.U32 R5, R185, 0x1f, RZ ;  /* 0x0000001fb9057819 */ /* 0x000fe400000006ff */
[----:B------:R-:W-:Y:S02]  /*6500*/  CS2R R98, SRZ ;  /* 0x0000000000627805 */ /* 0x000fe4000001ff00 */
[----:B------:R-:W-:Y:S02]  /*6510*/  @P0 LOP3.LUT R3, R3, 0x1, RZ, 0xc0, !PT ;  /* 0x0000000103030812 */ /* 0x000fe400078ec0ff */
[----:B------:R-:W-:Y:S02]  /*6520*/  CS2R R96, SRZ ;  /* 0x0000000000607805 */ /* 0x000fe4000001ff00 */
[----:B------:R-:W-:Y:S02]  /*6530*/  PLOP3.LUT P5, PT, PT, PT, PT, 0x8, 0x80 ;  /* 0x000000000080781c */ /* 0x000fe40003fae170 */
[----:B------:R-:W-:Y:S02]  /*6540*/  CS2R R94, SRZ ;  /* 0x00000000005e7805 */ /* 0x000fe4000001ff00 */
[----:B------:R-:W-:Y:S02]  /*6550*/  ISETP.NE.U32.OR P1, PT, R3, 0x1, !P0 ;  /* 0x000000010300780c */ /* 0x000fe40004725470 */
[----:B------:R-:W-:Y:S02]  /*6560*/  CS2R R92, SRZ ;  /* 0x00000000005c7805 */ /* 0x000fe4000001ff00 */
[----:B------:R-:W-:Y:S02]  /*6570*/  CS2R R90, SRZ ;  /* 0x00000000005a7805 */ /* 0x000fe4000001ff00 */
[----:B------:R-:W-:Y:S07]  /*6580*/  CS2R R88, SRZ ;  /* 0x0000000000587805 */ /* 0x000fee000001ff00 */
[----:B------:R-:W-:Y:S04]  /*6590*/  @P1 SHF.L.U32 R2, R183, 0x1f, RZ ;  /* 0x0000001fb7021819 */ /* 0x000fe800000006ff */
[----:B------:R-:W1:Y:S01]  /*65a0*/  @P1 SYNCS.PHASECHK.TRANS64.TRYWAIT P0, [UR43+0x220], R2 ;  /* 0x00022002ff0015a7 */ /* 0x000e62000800112b */
[----:B------:R2:W4:Y:S01]  /*65b0*/  SYNCS.PHASECHK.TRANS64.TRYWAIT P4, [R148+URZ+0x260], R5 ;  /* 0x00026005940075a7 */ /* 0x00052200080811ff */
[----:B-1----:R-:W-:Y:S01]  /*65c0*/  @P1 PLOP3.LUT P5, PT, P0, PT, PT, 0x8, 0x80 ;  /* 0x000000000080181c */ /* 0x002fe200007ae170 */
[----:B------:R-:W-:Y:S01]  /*65d0*/  @!UPT UIADD3 URZ, UPT, UPT, URZ, URZ, URZ ;  /* 0x000000fffffff290 */ /* 0x000fe2000fffe0ff */
[----:B--2-4-:R-:W-:Y:S11]  /*65e0*/  @!P1 BRA `(.L_x_116) ;  /* 0x0000000000989947 */ /* 0x014ff60003800000 */
[----:B------:R-:W-:Y:S01]  /*65f0*/  ISETP.NE.U32.AND P0, PT, RZ, UR38, PT ;  /* 0x00000026ff007c0c */ /* 0x000fe2000bf05070 */
[----:B------:R-:W-:Y:S01]  /*6600*/  BSSY B0, `(.L_x_117) ;  /* 0x0000016000007945 */ /* 0x000fe20003800000 */
[----:B------:R-:W-:Y:S02]  /*6610*/  ISETP.NE.AND P2, PT, R80, RZ, PT ;  /* 0x000000ff5000720c */ /* 0x000fe40003f45270 */
[----:B------:R-:W-:Y:S02]  /*6620*/  CS2R R90, SRZ ;  /* 0x00000000005a7805 */ /* 0x000fe4000001ff00 */
[----:B------:R-:W-:Y:S02]  /*6630*/  ISETP.NE.AND.EX P0, PT, RZ, UR39, PT, P0 ;  /* 0x00000027ff007c0c */ /* 0x000fe4000bf05300 */
[----:B------:R-:W-:Y:S02]  /*6640*/  CS2R R88, SRZ ;  /* 0x0000000000587805 */ /* 0x000fe4000001ff00 */
[----:B------:R-:W-:Y:S02]  /*6650*/  LOP3.LUT P1, RZ, R168, 0xff, RZ, 0xc0, !PT ;  /* 0x000000ffa8ff7812 */ /* 0x000fe4000782c0ff */
[----:B------:R-:W-:Y:S02]  /*6660*/  CS2R R94, SRZ ;  /* 0x00000000005e7805 */ /* 0x000fe4000001ff00 */
[----:B------:R-:W-:Y:S02]  /*6670*/  SEL R0, RZ, 0xffffffff, P2 ;  /* 0xffffffffff007807 */ /* 0x000fe40001000000 */
[----:B------:R-:W-:Y:S02]  /*6680*/  CS2R R92, SRZ ;  /* 0x00000000005c7805 */ /* 0x000fe4000001ff00 */
[----:B------:R-:W-:Y:S02]  /*6690*/  SEL R3, RZ, 0xffffffff, P0 ;  /* 0xffffffffff037807 */ /* 0x000fe40000000000 */
[----:B------:R-:W-:Y:S02]  /*66a0*/  CS2R R98, SRZ ;  /* 0x0000000000627805 */ /* 0x000fe4000001ff00 */
[----:B------:R-:W-:Y:S02]  /*66b0*/  CS2R R96, SRZ ;  /* 0x0000000000607805 */ /* 0x000fe4000001ff00 */
[----:B------:R-:W-:Y:S02]  /*66c0*/  CS2R R102, SRZ ;  /* 0x0000000000667805 */ /* 0x000fe4000001ff00 */
[----:B------:R-:W-:Y:S02]  /*66d0*/  @P3 SEL R0, R3, R0, !P1 ;  /* 0x0000000003003207 */ /* 0x000fe40004800000 */
[----:B------:R-:W-:Y:S02]  /*66e0*/  CS2R R100, SRZ ;  /* 0x0000000000647805 */ /* 0x000fe4000001ff00 */
[----:B------:R-:W-:Y:S04]  /*66f0*/  LOP3.LUT R0, R0, 0x1, RZ, 0xc0, !PT ;  /* 0x0000000100007812 */ /* 0x000fe800078ec0ff */
[----:B------:R-:W-:Y:S01]  /*6700*/  ISETP.NE.U32.AND P0, PT, R0, 0x1, PT ;  /* 0x000000010000780c */ /* 0x000fe20003f05070 */
[----:B------:R-:W-:Y:S01]  /*6710*/  @!UPT UIADD3 URZ, UPT, UPT, URZ, URZ, URZ ;  /* 0x000000fffffff290 */ /* 0x000fe2000fffe0ff */
[----:B------:R-:W-:Y:S11]  /*6720*/  @!P5 BRA `(.L_x_118) ;  /* 0x00000000000cd947 */ /* 0x000ff60003800000 */
[----:B------:R-:W-:Y:S04]  /*6730*/  SHF.L.U32 R3, R183, 0x1f, RZ ;  /* 0x0000001fb7037819 */ /* 0x000fe800000006ff */
[----:B------:R-:W1:Y:S02]  /*6740*/  SYNCS.PHASECHK.TRANS64.TRYWAIT P1, [UR43+0x220], R3 ;  /* 0x00022003ff0075a7 */ /* 0x000e64000802112b */
[----:B-1----:R-:W-:Y:S05]  /*6750*/  @!P1 BRA `(.L_x_119) ;  /* 0x00000028006c9947 */ /* 0x002fea0003800000 */
.L_x_118:
[----:B------:R-:W-:Y:S05]  /*6760*/  BSYNC B0 ;  /* 0x0000000000007941 */ /* 0x000fea0003800000 */
.L_x_117:
[----:B------:R2:W4:Y:S01]  /*6770*/  @P0 LDS.128 R88, [R180+UR43+0x400] ;  /* 0x0004002bb4580984 */ /* 0x0005220008000c00 */
[----:B------:R-:W-:Y:S01]  /*6780*/  UIADD3 UR4, UPT, UPT, UR43, 0x228, URZ ;  /* 0x000002282b047890 */ /* 0x000fe2000fffe0ff */
[----:B------:R-:W-:Y:S02]  /*6790*/  LOP3.LUT R183, R183, 0x1, RZ, 0x3c, !PT ;  /* 0x00000001b7b77812 */ /* 0x000fe400078e3cff */
[----:B------:R2:W1:Y:S01]  /*67a0*/  @P0 LDS.128 R92, [R179+0x400] ;  /* 0x00040000b35c0984 */ /* 0x0004620000000c00 */
[----:B------:R-:W-:Y:S03]  /*67b0*/  UPRMT UR4, UR37, 0x654, UR4 ;  /* 0x0000065425047896 */ /* 0x000fe60008000004 */
[----:B------:R2:W1:Y:S04]  /*67c0*/  @P0 LDS.128 R96, [R178+0x400] ;  /* 0x00040000b2600984 */ /* 0x0004680000000c00 */
[----:B------:R2:W1:Y:S01]  /*67d0*/  @P0 LDS.128 R100, [R177+0x400] ;  /* 0x00040000b1640984 */ /* 0x0004620000000c00 */
[----:B------:R-:W-:Y:S01]  /*67e0*/  @!PT LDS RZ, [RZ] ;  /* 0x00000000fffff984 */ /* 0x000fe20000000800 */
[----:B------:R-:W-:Y:S01]  /*67f0*/  @!PT LDS RZ, [RZ] ;  /* 0x00000000fffff984 */ /* 0x000fe20000000800 */
[----:B------:R-:W-:Y:S01]  /*6800*/  @!PT LDS RZ, [RZ] ;  /* 0x00000000fffff984 */ /* 0x000fe20000000800 */
[----:B------:R-:W-:Y:S01]  /*6810*/  @!PT LDS RZ, [RZ] ;  /* 0x00000000fffff984 */ /* 0x000fe20000000800 */
[----:B------:R5:W-:Y:S06]  /*6820*/  MEMBAR.ALL.CTA ;  /* 0x0000000000007992 */ /* 0x000bec0000008000 */
[----:B-----5:R-:W5:Y:S02]  /*6830*/  FENCE.VIEW.ASYNC.S ;  /* 0x00000000000073c6 */ /* 0x020f640000000000 */
[----:B-----5:R-:W-:Y:S01]  /*6840*/  SYNCS.ARRIVE.TRANS64.RED.A1T0 RZ, [UR4], RZ ;  /* 0x000000ffffff79a7 */ /* 0x020fe20008100404 */
.L_x_116:
[----:B------:R-:W-:Y:S05]  /*6850*/  BSYNC B1 ;  /* 0x0000000000017941 */ /* 0x000fea0003800000 */
.L_x_115:
[----:B-1----:R-:W-:Y:S04]  /*6860*/  SHF.R.U32.HI R0, RZ, 0x15, R64 ;  /* 0x00000015ff007819 */ /* 0x002fe80000011640 */
[----:B------:R-:W-:Y:S01]  /*6870*/  LOP3.LUT P0, RZ, R0, 0x3, R181, 0x48, !PT ;  /* 0x0000000300ff7812 */ /* 0x000fe200078048b5 */
[----:B------:R-:W-:Y:S01]  /*6880*/  @!UPT UIADD3 URZ, UPT, UPT, URZ, URZ, URZ ;  /* 0x000000fffffff290 */ /* 0x000fe2000fffe0ff */
[----:B------:R-:W-:Y:S11]  /*6890*/  @P4 BRA `(.L_x_120) ;  /* 0x0000000000084947 */ /* 0x000ff60003800000 */
[----:B------:R-:W1:Y:S02]  /*68a0*/  SYNCS.PHASECHK.TRANS64.TRYWAIT P1, [R148+URZ+0x260], R5 ;  /* 0x00026005940075a7 */ /* 0x000e6400080211ff */
[----:B-1----:R-:W-:Y:S05]  /*68b0*/  @!P1 BRA `(.L_x_121) ;  /* 0x00000028002c9947 */ /* 0x002fea0003800000 */
.L_x_120:
[----:B------:R-:W-:Y:S05]  /*68c0*/  @!P0 BRA `(.L_x_122) ;  /* 0x0000000000408947 */ /* 0x000fea0003800000 */
[----:B------:R-:W1:Y:S01]  /*68d0*/  LDCU.64 UR8, c[0x4][0x70] ;  /* 0x01000e00ff0877ac */ /* 0x000e620008000a00 */
[----:B------:R-:W-:Y:S01]  /*68e0*/  MOV R3, 0x0 ;  /* 0x0000000000037802 */ /* 0x000fe20000000f00 */
[----:B------:R-:W-:Y:S02]  /*68f0*/  HFMA2 R12, -RZ, RZ, 0, 5.9604644775390625e-08 ;  /* 0x00000001ff0c7431 */ /* 0x000fe400000001ff */
[----:B------:R-:W-:Y:S02]  /*6900*/  IMAD.MOV.U32 R8, RZ, RZ, 0x192 ;  /* 0x00000192ff087424 */ /* 0x000fe400078e00ff */
[----:B------:R-:W-:Y:S01]  /*6910*/  IMAD.MOV.U32 R13, RZ, RZ, RZ ;  /* 0x000000ffff0d7224 */ /* 0x000fe200078e00ff */
[----:B------:R-:W5:Y:S01]  /*6920*/  LDCU.64 UR6, c[0x4][0x78] ;  /* 0x01000f00ff0677ac */ /* 0x000f620008000a00 */
[----:B------:R-:W2:Y:S01]  /*6930*/  LDC.64 R2, c[0x4][R3] ;  /* 0x0100000003027b82 */ /* 0x000ea20000000a00 */
[----:B------:R-:W3:Y:S01]  /*6940*/  LDCU.64 UR4, c[0x4][0x10] ;  /* 0x01000200ff0477ac */ /* 0x000ee20008000a00 */
[----:B-1----:R-:W-:Y:S01]  /*6950*/  MOV R5, UR9 ;  /* 0x0000000900057c02 */ /* 0x002fe20008000f00 */
[----:B------:R-:W-:Y:S01]  /*6960*/  IMAD.U32 R4, RZ, RZ, UR8 ;  /* 0x00000008ff047e24 */ /* 0x000fe2000f8e00ff */
[----:B-----5:R-:W-:Y:S01]  /*6970*/  MOV R7, UR7 ;  /* 0x0000000700077c02 */ /* 0x020fe20008000f00 */
[----:B------:R-:W-:Y:S01]  /*6980*/  IMAD.U32 R6, RZ, RZ, UR6 ;  /* 0x00000006ff067e24 */ /* 0x000fe2000f8e00ff */
[----:B---3--:R-:W-:Y:S01]  /*6990*/  MOV R11, UR5 ;  /* 0x00000005000b7c02 */ /* 0x008fe20008000f00 */
[----:B------:R-:W-:Y:S02]  /*69a0*/  IMAD.U32 R10, RZ, RZ, UR4 ;  /* 0x00000004ff0a7e24 */ /* 0x000fe4000f8e00ff */
[----:B------:R-:W-:Y:S07]  /*69b0*/  LEPC R20, `(.L_x_122) ;  /* 0x000000001014794e */ /* 0x000fee0000000000 */
[----:B--2-4-:R-:W-:Y:S05]  /*69c0*/  CALL.ABS.NOINC R2 ;  /* 0x0000000002007343 */ /* 0x014fea0003c00000 */
.L_x_122:
[----:B------:R-:W-:Y:S01]  /*69d0*/  LOP3.LUT P0, RZ, R176, 0x60, RZ, 0xc0, !PT ;  /* 0x00000060b0ff7812 */ /* 0x000fe2000780c0ff */
[----:B------:R-:W-:Y:S05]  /*69e0*/  WARPSYNC.ALL ;  /* 0x0000000000007948 */ /* 0x000fea0003800000 */
[----:B----4-:R-:W-:Y:S01]  /*69f0*/  IMAD.U32 R141, R90, 0x10000, RZ ;  /* 0x000100005a8d7824 */ /* 0x010fe200078e00ff */
[----:B------:R-:W-:Y:S01]  /*6a00*/  R2UR UR4, R64 ;  /* 0x00000000400472ca */ /* 0x000fe200000e0000 */
[----:B------:R-:W-:Y:S01]  /*6a10*/  IMAD.U32 R136, R92, 0x10000, RZ ;  /* 0x000100005c887824 */ /* 0x000fe200078e00ff */
[C---:B------:R-:W-:Y:S01]  /*6a20*/  SHF.L.U32 R82, R88.reuse, 0x10, RZ ;  /* 0x0000001058527819 */ /* 0x040fe200000006ff */
[----:B------:R-:W-:Y:S01]  /*6a30*/  IMAD.U32 R121, R97, 0x10000, RZ ;  /* 0x0001000061797824 */ /* 0x000fe200078e00ff */
[----:B------:R-:W-:Y:S01]  /*6a40*/  PRMT R81, R88, 0x8880, RZ ;  /* 0x0000888058517816 */ /* 0x000fe200000000ff */
[----:B------:R-:W-:Y:S01]  /*6a50*/  IMAD.U32 R106, R102, 0x10000, RZ ;  /* 0x00010000666a7824 */ /* 0x000fe200078e00ff */
[----:B------:R-:W-:Y:S01]  /*6a60*/  SHF.L.U32 R83, R88, 0x8, RZ ;  /* 0x0000000858537819 */ /* 0x000fe200000006ff */
[----:B------:R-:W-:Y:S01]  /*6a70*/  IMAD.SHL.U32 R129, R94, 0x100, RZ ;  /* 0x000001005e817824 */ /* 0x000fe200078e00ff */
[----:B------:R-:W-:Y:S01]  /*6a80*/  SHF.R.S32.HI R82, RZ, 0x18, R82 ;  /* 0x00000018ff527819 */ /* 0x000fe20000011452 */
[----:B------:R-:W-:Y:S01]  /*6a90*/  IMAD.SHL.U32 R114, R99, 0x100, RZ ;  /* 0x0000010063727824 */ /* 0x000fe200078e00ff */
[C---:B------:R-:W-:Y:S01]  /*6aa0*/  PRMT R145, R89.reuse, 0x8880, RZ ;  /* 0x0000888059917816 */ /* 0x040fe200000000ff */
[----:B------:R-:W-:Y:S01]  /*6ab0*/  BSSY.RECONVERGENT B0, `(.L_x_123) ;  /* 0x0000125000007945 */ /* 0x000fe20003800200 */
[----:B------:R-:W-:Y:S01]  /*6ac0*/  SHF.R.S32.HI R83, RZ, 0x18, R83 ;  /* 0x00000018ff537819 */ /* 0x000fe20000011453 */
[----:B------:R-:W3:Y:S01]  /*6ad0*/  LDTM.x64 R4, tmem[UR4] ;  /* 0x00000004000479ee */ /* 0x000ee20008340000 */
[----:B------:R-:W-:Y:S01]  /*6ae0*/  NOP ;  /* 0x0000000000007918 */ /* 0x000fe20000000000 */
[----:B------:R-:W-:Y:S02]  /*6af0*/  R2UR UR5, R148 ;  /* 0x00000000940572ca */ /* 0x000fe400000e0000 */
[----:B------:R-:W-:Y:S02]  /*6b00*/  SHF.R.S32.HI R84, RZ, 0x18, R88 ;  /* 0x00000018ff547819 */ /* 0x000fe40000011458 */
[----:B------:R-:W-:Y:S02]  /*6b10*/  SHF.L.U32 R144, R89, 0x10, RZ ;  /* 0x0000001059907819 */ /* 0x000fe400000006ff */
[----:B------:R-:W-:Y:S02]  /*6b20*/  PRMT R142, R90, 0x8880, RZ ;  /* 0x000088805a8e7816 */ /* 0x000fe400000000ff */
[----:B------:R-:W-:Y:S02]  /*6b30*/  SHF.R.S32.HI R85, RZ, 0x18, R89 ;  /* 0x00000018ff557819 */ /* 0x000fe40000011459 */
[C---:B------:R-:W-:Y:S02]  /*6b40*/  PRMT R140, R91.reuse, 0x8880, RZ ;  /* 0x000088805b8c7816 */ /* 0x040fe400000000ff */
[----:B------:R-:W-:Y:S01]  /*6b50*/  SHF.R.S32.HI R86, RZ, 0x18, R90 ;  /* 0x00000018ff567819 */ /* 0x000fe2000001145a */
[----:B------:R-:W-:Y:S01]  /*6b60*/  UIADD3 UR5, UPT, UPT, UR5, 0x280, URZ ;  /* 0x0000028005057890 */ /* 0x000fe2000fffe0ff */
[----:B------:R-:W-:Y:S02]  /*6b70*/  SHF.L.U32 R139, R91, 0x10, RZ ;  /* 0x000000105b8b7819 */ /* 0x000fe400000006ff */
[----:B------:R-:W-:Y:S01]  /*6b80*/  PRMT R137, R92, 0x8880, RZ ;  /* 0x000088805c897816 */ /* 0x000fe200000000ff */
[----:B------:R-:W-:Y:S01]  /*6b90*/  UPRMT UR5, UR37, 0x654, UR5 ;  /* 0x0000065425057896 */ /* 0x000fe20008000005 */
[----:B------:R-:W-:Y:S02]  /*6ba0*/  SHF.R.S32.HI R88, RZ, 0x18, R91 ;  /* 0x00000018ff587819 */ /* 0x000fe4000001145b */
[C---:B------:R-:W-:Y:S01]  /*6bb0*/  PRMT R134, R93.reuse, 0x8880, RZ ;  /* 0x000088805d867816 */ /* 0x040fe200000000ff */
[C---:B---3--:R-:W-:Y:S01]  /*6bc0*/  IMAD R4, R78.reuse, R4, RZ ;  /* 0x000000044e047224 */ /* 0x048fe200078e02ff */
[----:B------:R-:W-:Y:S01]  /*6bd0*/  SHF.L.U32 R133, R93, 0x10, RZ ;  /* 0x000000105d857819 */ /* 0x000fe200000006ff */
[----:B------:R-:W-:Y:S01]  /*6be0*/  IMAD R5, R78, R5, RZ ;  /* 0x000000054e057224 */ /* 0x000fe200078e02ff */
[----:B------:R-:W-:Y:S01]  /*6bf0*/  PRMT R131, R94, 0x8880, RZ ;  /* 0x000088805e837816 */ /* 0x000fe200000000ff */
[C---:B------:R-:W-:Y:S01]  /*6c00*/  IMAD R6, R78.reuse, R6, RZ ;  /* 0x000000064e067224 */ /* 0x040fe200078e02ff */
[----:B------:R-:W-:Y:S01]  /*6c10*/  SYNCS.ARRIVE.TRANS64.RED.A1T0 RZ, [UR5], RZ ;  /* 0x000000ffffff79a7 */ /* 0x000fe20008100405 */
[-C--:B------:R-:W-:Y:S01]  /*6c20*/  IMAD R4, R81, R80.reuse, R4 ;  /* 0x0000005051047224 */ /* 0x080fe200078e0204 */
[----:B------:R-:W-:Y:S01]  /*6c30*/  MOV R81, R145 ;  /* 0x0000009100517202 */ /* 0x000fe20000000f00 */
[----:B------:R-:W-:Y:S01]  /*6c40*/  IMAD R7, R78, R7, RZ ;  /* 0x000000074e077224 */ /* 0x000fe200078e02ff */
[----:B------:R-:W-:Y:S01]  /*6c50*/  SHF.L.U32 R130, R94, 0x10, RZ ;  /* 0x000000105e827819 */ /* 0x000fe200000006ff */
[-C--:B------:R-:W-:Y:S01]  /*6c60*/  IMAD R5, R82, R80.reuse, R5 ;  /* 0x0000005052057224 */ /* 0x080fe200078e0205 */
[----:B------:R-:W-:Y:S01]  /*6c70*/  SHF.R.S32.HI R82, RZ, 0x18, R144 ;  /* 0x00000018ff527819 */ /* 0x000fe20000011490 */
[----:B------:R-:W-:Y:S01]  /*6c80*/  IMAD R6, R83, R80, R6 ;  /* 0x0000005053067224 */ /* 0x000fe200078e0206 */
[C---:B------:R-:W-:Y:S01]  /*6c90*/  PRMT R128, R95.reuse, 0x8880, RZ ;  /* 0x000088805f807816 */ /* 0x040fe200000000ff */
[----:B------:R-:W-:Y:S01]  /*6ca0*/  IMAD R8, R78, R8, RZ ;  /* 0x000000084e087224 */ /* 0x000fe200078e02ff */
[----:B------:R-:W-:Y:S01]  /*6cb0*/  SHF.L.U32 R127, R95, 0x10, RZ ;  /* 0x000000105f7f7819 */ /* 0x000fe200000006ff */
[-C--:B------:R-:W-:Y:S01]  /*6cc0*/  IMAD R7, R84, R80.reuse, R7 ;  /* 0x0000005054077224 */ /* 0x080fe200078e0207 */
[----:B------:R-:W-:Y:S01]  /*6cd0*/  PRMT R125, R96, 0x8880, RZ ;  /* 0x00008880607d7816 */ /* 0x000fe200000000ff */
[----:B------:R-:W-:Y:S01]  /*6ce0*/  IMAD R9, R78, R9, RZ ;  /* 0x000000094e097224 */ /* 0x000fe200078e02ff */
[----:B------:R-:W-:Y:S01]  /*6cf0*/  SHF.L.U32 R124, R96, 0x10, RZ ;  /* 0x00000010607c7819 */ /* 0x000fe200000006ff */
[----:B------:R-:W-:Y:S01]  /*6d00*/  IMAD R8, R81, R80, R8 ;  /* 0x0000005051087224 */ /* 0x000fe200078e0208 */
[----:B------:R-:W-:Y:S01]  /*6d10*/  I2IP.S8.S32.SAT R148, R7, R6, RZ ;  /* 0x0000000607947239 */ /* 0x000fe200000014ff */
[C---:B------:R-:W-:Y:S01]  /*6d20*/  IMAD R10, R78.reuse, R10, RZ ;  /* 0x0000000a4e0a7224 */ /* 0x040fe200078e02ff */
[----:B------:R-:W-:Y:S01]  /*6d30*/  PRMT R122, R97, 0x8880, RZ ;  /* 0x00008880617a7816 */ /* 0x000fe200000000ff */
[----:B------:R-:W-:Y:S01]  /*6d40*/  IMAD R11, R78, R11, RZ ;  /* 0x0000000b4e0b7224 */ /* 0x000fe200078e02ff */
[----:B------:R-:W-:Y:S01]  /*6d50*/  I2IP.S8.S32.SAT R148, R5, R4, R148 ;  /* 0x0000000405947239 */ /* 0x000fe20000001494 */
[----:B------:R-:W-:Y:S01]  /*6d60*/  IMAD R9, R82, R80, R9 ;  /* 0x0000005052097224 */ /* 0x000fe200078e0209 */
[----:B------:R-:W-:Y:S01]  /*6d70*/  SHF.R.S32.HI R82, RZ, 0x18, R141 ;  /* 0x00000018ff527819 */ /* 0x000fe2000001148d */
[----:B------:R-:W-:Y:S01]  /*6d80*/  IMAD R12, R78, R12, RZ ;  /* 0x0000000c4e0c7224 */ /* 0x000fe200078e02ff */
[C---:B------:R-:W-:Y:S01]  /*6d90*/  PRMT R119, R98.reuse, 0x8880, RZ ;  /* 0x0000888062777816 */ /* 0x040fe200000000ff */
[----:B------:R-:W-:Y:S01]  /*6da0*/  IMAD.MOV.U32 R83, RZ, RZ, R142 ;  /* 0x000000ffff537224 */ /* 0x000fe200078e008e */
[----:B------:R-:W-:Y:S01]  /*6db0*/  SHF.L.U32 R118, R98, 0x10, RZ ;  /* 0x0000001062767819 */ /* 0x000fe200000006ff */
[C---:B------:R-:W-:Y:S01]  /*6dc0*/  IMAD R13, R78.reuse, R13, RZ ;  /* 0x0000000d4e0d7224 */ /* 0x040fe200078e02ff */
[C---:B------:R-:W-:Y:S01]  /*6dd0*/  PRMT R116, R99.reuse, 0x8880, RZ ;  /* 0x0000888063747816 */ /* 0x040fe200000000ff */
[C---:B------:R-:W-:Y:S01]  /*6de0*/  IMAD R14, R78.reuse, R14, RZ ;  /* 0x0000000e4e0e7224 */ /* 0x040fe200078e02ff */
[----:B------:R-:W-:Y:S01]  /*6df0*/  SHF.L.U32 R115, R99, 0x10, RZ ;  /* 0x0000001063737819 */ /* 0x000fe200000006ff */
[----:B------:R-:W-:Y:S01]  /*6e00*/  IMAD R15, R78, R15, RZ ;  /* 0x0000000f4e0f7224 */ /* 0x000fe200078e02ff */
[----:B------:R-:W-:Y:S01]  /*6e10*/  PRMT R113, R100, 0x8880, RZ ;  /* 0x0000888064717816 */ /* 0x000fe200000000ff */
[----:B------:R-:W-:Y:S01]  /*6e20*/  IMAD R0, R78, R16, RZ ;  /* 0x000000104e007224 */ /* 0x000fe200078e02ff */
[----:B------:R-:W-:Y:S01]  /*6e30*/  SHF.L.U32 R112, R100, 0x10, RZ ;  /* 0x0000001064707819 */ /* 0x000fe200000006ff */
[C---:B------:R-:W-:Y:S01]  /*6e40*/  IMAD R2, R78.reuse, R17, RZ ;  /* 0x000000114e027224 */ /* 0x040fe200078e02ff */
[C---:B------:R-:W-:Y:S01]  /*6e50*/  PRMT R110, R101.reuse, 0x8880, RZ ;  /* 0x00008880656e7816 */ /* 0x040fe200000000ff */
[C---:B------:R-:W-:Y:S01]  /*6e60*/  IMAD R3, R78.reuse, R18, RZ ;  /* 0x000000124e037224 */ /* 0x040fe200078e02ff */
[----:B------:R-:W-:Y:S01]  /*6e70*/  SHF.L.U32 R109, R101, 0x10, RZ ;  /* 0x00000010656d7819 */ /* 0x000fe200000006ff */
[----:B------:R-:W-:Y:S01]  /*6e80*/  IMAD R19, R78, R19, RZ ;  /* 0x000000134e137224 */ /* 0x000fe200078e02ff */
[----:B------:R-:W-:Y:S01]  /*6e90*/  PRMT R107, R102, 0x8880, RZ ;  /* 0x00008880666b7816 */ /* 0x000fe200000000ff */
[C---:B------:R-:W-:Y:S01]  /*6ea0*/  IMAD R16, R78.reuse, R20, RZ ;  /* 0x000000144e107224 */ /* 0x040fe200078e02ff */
[----:B------:R-:W-:Y:S01]  /*6eb0*/  PRMT R104, R103, 0x8880, RZ ;  /* 0x0000888067687816 */ /* 0x000fe200000000ff */
[C---:B------:R-:W-:Y:S01]  /*6ec0*/  IMAD R17, R78.reuse, R21, RZ ;  /* 0x000000154e117224 */ /* 0x040fe200078e02ff */
[----:B------:R-:W-:Y:S01]  /*6ed0*/  SHF.L.U32 R143, R89, 0x8, RZ ;  /* 0x00000008598f7819 */ /* 0x000fe200000006ff */
[C---:B------:R-:W-:Y:S01]  /*6ee0*/  IMAD R18, R78.reuse, R22, RZ ;  /* 0x000000164e127224 */ /* 0x040fe200078e02ff */
[----:B------:R-:W-:Y:S01]  /*6ef0*/  SHF.R.S32.HI R89, RZ, 0x18, R92 ;  /* 0x00000018ff597819 */ /* 0x000fe2000001145c */
[C---:B------:R-:W-:Y:S01]  /*6f00*/  IMAD R23, R78.reuse, R23, RZ ;  /* 0x000000174e177224 */ /* 0x040fe200078e02ff */
[----:B------:R-:W-:Y:S01]  /*6f10*/  SHF.R.S32.HI R81, RZ, 0x18, R143 ;  /* 0x00000018ff517819 */ /* 0x000fe2000001148f */
[----:B------:R-:W-:Y:S01]  /*6f20*/  IMAD R20, R78, R24, RZ ;  /* 0x000000184e147224 */ /* 0x000fe200078e02ff */
[----:B------:R-:W-:Y:S01]  /*6f30*/  SHF.L.U32 R87, R90, 0x8, RZ ;  /* 0x000000085a577819 */ /* 0x000fe200000006ff */
[----:B------:R-:W-:Y:S01]  /*6f40*/  IMAD R21, R78, R25, RZ ;  /* 0x000000194e157224 */ /* 0x000fe200078e02ff */
[----:B------:R-:W-:Y:S01]  /*6f50*/  SHF.R.S32.HI R90, RZ, 0x18, R93 ;  /* 0x00000018ff5a7819 */ /* 0x000fe2000001145d */
[----:B------:R-:W-:Y:S01]  /*6f60*/  IMAD R10, R81, R80, R10 ;  /* 0x00000050510a7224 */ /* 0x000fe200078e020a */
[----:B------:R-:W-:Y:S01]  /*6f70*/  MOV R81, R140 ;  /* 0x0000008c00517202 */ /* 0x000fe20000000f00 */
[-C--:B------:R-:W-:Y:S01]  /*6f80*/  IMAD R11, R85, R80.reuse, R11 ;  /* 0x00000050550b7224 */ /* 0x080fe200078e020b */
[----:B------:R-:W-:Y:S01]  /*6f90*/  SHF.R.S32.HI R87, RZ, 0x18, R87 ;  /* 0x00000018ff577819 */ /* 0x000fe20000011457 */
[-C--:B------:R-:W-:Y:S01]  /*6fa0*/  IMAD R12, R83, R80.reuse, R12 ;  /* 0x00000050530c7224 */ /* 0x080fe200078e020c */
[----:B------:R-:W-:Y:S01]  /*6fb0*/  SHF.R.S32.HI R83, RZ, 0x18, R139 ;  /* 0x00000018ff537819 */ /* 0x000fe2000001148b */
[----:B------:R-:W-:Y:S01]  /*6fc0*/  IMAD R13, R82, R80, R13 ;  /* 0x00000050520d7224 */ /* 0x000fe200078e020d */
[----:B------:R-:W-:Y:S01]  /*6fd0*/  I2IP.S8.S32.SAT R149, R11, R10, RZ ;  /* 0x0000000a0b957239 */ /* 0x000fe200000014ff */
[-C--:B------:R-:W-:Y:S01]  /*6fe0*/  IMAD R14, R87, R80.reuse, R14 ;  /* 0x00000050570e7224 */ /* 0x080fe200078e020e */
[----:B------:R-:W-:Y:S01]  /*6ff0*/  SHF.R.S32.HI R82, RZ, 0x18, R136 ;  /* 0x00000018ff527819 */ /* 0x000fe20000011488 */
[----:B------:R-:W-:Y:S01]  /*7000*/  IMAD R15, R86, R80, R15 ;  /* 0x00000050560f7224 */ /* 0x000fe200078e020f */
[----:B------:R-:W-:Y:S01]  /*7010*/  I2IP.S8.S32.SAT R149, R9, R8, R149 ;  /* 0x0000000809957239 */ /* 0x000fe20000001495 */
[-C--:B------:R-:W-:Y:S01]  /*7020*/  IMAD R0, R81, R80.reuse, R0 ;  /* 0x0000005051007224 */ /* 0x080fe200078e0200 */
[----:B------:R-:W-:Y:S01]  /*7030*/  SHF.L.U32 R138, R91, 0x8, RZ ;  /* 0x000000085b8a7819 */ /* 0x000fe200000006ff */
[----:B------:R-:W-:Y:S01]  /*7040*/  IMAD R2, R83, R80, R2 ;  /* 0x0000005053027224 */ /* 0x000fe200078e0202 */
[----:B------:R-:W-:Y:S01]  /*7050*/  I2IP.S8.S32.SAT R150, R15, R14, RZ ;  /* 0x0000000e0f967239 */ /* 0x000fe200000014ff */
[C---:B------:R-:W-:Y:S01]  /*7060*/  IMAD R22, R78.reuse, R26, RZ ;  /* 0x0000001a4e167224 */ /* 0x040fe200078e02ff */
[----:B------:R-:W-:Y:S01]  /*7070*/  MOV R83, R137 ;  /* 0x0000008900537202 */ /* 0x000fe20000000f00 */
[C---:B------:R-:W-:Y:S01]  /*7080*/  IMAD R27, R78.reuse, R27, RZ ;  /* 0x0000001b4e1b7224 */ /* 0x040fe200078e02ff */
[----:B------:R-:W-:Y:S01]  /*7090*/  I2IP.S8.S32.SAT R150, R13, R12, R150 ;  /* 0x0000000c0d967239 */ /* 0x000fe20000001496 */
[C---:B------:R-:W-:Y:S01]  /*70a0*/  IMAD R24, R78.reuse, R28, RZ ;  /* 0x0000001c4e187224 */ /* 0x040fe200078e02ff */
[----:B------:R-:W-:Y:S01]  /*70b0*/  SHF.R.S32.HI R81, RZ, 0x18, R138 ;  /* 0x00000018ff517819 */ /* 0x000fe2000001148a */
[C---:B------:R-:W-:Y:S01]  /*70c0*/  IMAD R25, R78.reuse, R29, RZ ;  /* 0x0000001d4e197224 */ /* 0x040fe200078e02ff */
[----:B------:R-:W-:Y:S01]  /*70d0*/  SHF.R.S32.HI R91, RZ, 0x18, R94 ;  /* 0x00000018ff5b7819 */ /* 0x000fe2000001145e */
[----:B------:R-:W-:Y:S01]  /*70e0*/  IMAD R26, R78, R30, RZ ;  /* 0x0000001e4e1a7224 */ /* 0x000fe200078e02ff */
[----:B------:R-:W-:Y:S01]  /*70f0*/  SHF.R.S32.HI R94, RZ, 0x18, R97 ;  /* 0x00000018ff5e7819 */ /* 0x000fe20000011461 */
[-C--:B------:R-:W-:Y:S01]  /*7100*/  IMAD R3, R81, R80.reuse, R3 ;  /* 0x0000005051037224 */ /* 0x080fe200078e0203 */
[----:B------:R-:W-:Y:S01]  /*7110*/  SHF.L.U32 R135, R92, 0x8, RZ ;  /* 0x000000085c877819 */ /* 0x000fe200000006ff */
[----:B------:R-:W-:Y:S01]  /*7120*/  IMAD R19, R88, R80, R19 ;  /* 0x0000005058137224 */ /* 0x000fe200078e0213 */
[----:B------:R-:W-:Y:S01]  /*7130*/  MOV R81, R134 ;  /* 0x0000008600517202 */ /* 0x000fe20000000f00 */
[-C--:B------:R-:W-:Y:S01]  /*7140*/  IMAD R16, R83, R80.reuse, R16 ;  /* 0x0000005053107224 */ /* 0x080fe200078e0210 */
[----:B------:R-:W-:Y:S01]  /*7150*/  SHF.R.S32.HI R85, RZ, 0x18, R135 ;  /* 0x00000018ff557819 */ /* 0x000fe20000011487 */
[-C--:B------:R-:W-:Y:S01]  /*7160*/  IMAD R17, R82, R80.reuse, R17 ;  /* 0x0000005052117224 */ /* 0x080fe200078e0211 */
[----:B------:R-:W-:Y:S01]  /*7170*/  I2IP.S8.S32.SAT R151, R19, R3, RZ ;  /* 0x0000000313977239 */ /* 0x000fe200000014ff */
[----:B------:R-:W-:Y:S01]  /*7180*/  IMAD R31, R78, R31, RZ ;  /* 0x0000001f4e1f7224 */ /* 0x000fe200078e02ff */
[----:B------:R-:W-:Y:S01]  /*7190*/  SHF.R.S32.HI R82, RZ, 0x18, R133 ;  /* 0x00000018ff527819 */ /* 0x000fe20000011485 */
[-C--:B------:R-:W-:Y:S01]  /*71a0*/  IMAD R18, R85, R80.reuse, R18 ;  /* 0x0000005055127224 */ /* 0x080fe200078e0212 */
[----:B------:R-:W-:Y:S01]  /*71b0*/  SHF.L.U32 R132, R93, 0x8, RZ ;  /* 0x000000085d847819 */ /* 0x000fe200000006ff */
[----:B------:R-:W-:Y:S01]  /*71c0*/  IMAD R23, R89, R80, R23 ;  /* 0x0000005059177224 */ /* 0x000fe200078e0217 */
[----:B------:R-:W-:Y:S01]  /*71d0*/  I2IP.S8.S32.SAT R151, R2, R0, R151 ;  /* 0x0000000002977239 */ /* 0x000fe20000001497 */
[-C--:B------:R-:W-:Y:S01]  /*71e0*/  IMAD R20, R81, R80.reuse, R20 ;  /* 0x0000005051147224 */ /* 0x080fe200078e0214 */
[----:B------:R-:W-:Y:S01]  /*71f0*/  SHF.R.S32.HI R81, RZ, 0x18, R132 ;  /* 0x00000018ff517819 */ /* 0x000fe20000011484 */
[----:B------:R-:W-:Y:S01]  /*7200*/  IMAD R21, R82, R80, R21 ;  /* 0x0000005052157224 */ /* 0x000fe200078e0215 */
[----:B------:R-:W-:Y:S01]  /*7210*/  I2IP.S8.S32.SAT R160, R23, R18, RZ ;  /* 0x0000001217a07239 */ /* 0x000fe200000014ff */
[----:B------:R-:W-:Y:S01]  /*7220*/  IMAD R28, R78, R32, RZ ;  /* 0x000000204e1c7224 */ /* 0x000fe200078e02ff */
[----:B------:R-:W-:Y:S01]  /*7230*/  MOV R83, R131 ;  /* 0x0000008300537202 */ /* 0x000fe20000000f00 */
[-C--:B------:R-:W-:Y:S01]  /*7240*/  IMAD R22, R81, R80.reuse, R22 ;  /* 0x0000005051167224 */ /* 0x080fe200078e0216 */
[----:B------:R-:W-:Y:S01]  /*7250*/  SHF.R.S32.HI R82, RZ, 0x18, R130 ;  /* 0x00000018ff527819 */ /* 0x000fe20000011482 */
[-C--:B------:R-:W-:Y:S01]  /*7260*/  IMAD R27, R90, R80.reuse, R27 ;  /* 0x000000505a1b7224 */ /* 0x080fe200078e021b */
[----:B------:R-:W-:Y:S01]  /*7270*/  SHF.R.S32.HI R85, RZ, 0x18, R129 ;  /* 0x00000018ff557819 */ /* 0x000fe20000011481 */
[-C--:B------:R-:W-:Y:S01]  /*7280*/  IMAD R24, R83, R80.reuse, R24 ;  /* 0x0000005053187224 */ /* 0x080fe200078e0218 */
[----:B------:R1:W-:Y:S01]  /*7290*/  STS.128 [R180+UR43+0x2400], R148 ;  /* 0x00240094b4007988 */ /* 0x0003e20008000c2b */
[-C--:B------:R-:W-:Y:S01]  /*72a0*/  IMAD R25, R82, R80.reuse, R25 ;  /* 0x0000005052197224 */ /* 0x080fe200078e0219 */
[----:B------:R-:W-:Y:S01]  /*72b0*/  SHF.L.U32 R126, R95, 0x8, RZ ;  /* 0x000000085f7e7819 */ /* 0x000fe200000006ff */
[----:B------:R-:W-:Y:S01]  /*72c0*/  IMAD R26, R85, R80, R26 ;  /* 0x00000050551a7224 */ /* 0x000fe200078e021a */
[----:B------:R-:W-:Y:S01]  /*72d0*/  I2IP.S8.S32.SAT R160, R17, R16, R160 ;  /* 0x0000001011a07239 */ /* 0x000fe200000014a0 */
[----:B------:R-:W-:Y:S01]  /*72e0*/  IMAD.MOV.U32 R81, RZ, RZ, R128 ;  /* 0x000000ffff517224 */ /* 0x000fe200078e0080 */
[----:B------:R-:W-:Y:S01]  /*72f0*/  SHF.R.S32.HI R82, RZ, 0x18, R127 ;  /* 0x00000018ff527819 */ /* 0x000fe2000001147f */
[C---:B------:R-:W-:Y:S01]  /*7300*/  IMAD R29, R78.reuse, R33, RZ ;  /* 0x000000214e1d7224 */ /* 0x040fe200078e02ff */
[----:B------:R-:W-:Y:S01]  /*7310*/  I2IP.S8.S32.SAT R161, R27, R22, RZ ;  /* 0x000000161ba17239 */ /* 0x000fe200000014ff */
[----:B------:R-:W-:Y:S01]  /*7320*/  IMAD R31, R91, R80, R31 ;  /* 0x000000505b1f7224 */ /* 0x000fe200078e021f */
[----:B------:R-:W-:Y:S01]  /*7330*/  SHF.R.S32.HI R83, RZ, 0x18, R126 ;  /* 0x00000018ff537819 */ /* 0x000fe2000001147e */
[C---:B------:R-:W-:Y:S01]  /*7340*/  IMAD R30, R78.reuse, R34, RZ ;  /* 0x000000224e1e7224 */ /* 0x040fe200078e02ff */
[----:B------:R-:W-:Y:S01]  /*7350*/  I2IP.S8.S32.SAT R161, R21, R20, R161 ;  /* 0x0000001415a17239 */ /* 0x000fe200000014a1 */
[----:B------:R-:W-:Y:S01]  /*7360*/  IMAD R28, R81, R80, R28 ;  /* 0x00000050511c7224 */ /* 0x000fe200078e021c */
[----:B------:R-:W-:Y:S01]  /*7370*/  SHF.R.S32.HI R92, RZ, 0x18, R95 ;  /* 0x00000018ff5c7819 */ /* 0x000fe2000001145f */
[----:B------:R-:W-:Y:S01]  /*7380*/  IMAD R35, R78, R35, RZ ;  /* 0x000000234e237224 */ /* 0x000fe200078e02ff */
[----:B------:R-:W-:Y:S01]  /*7390*/  I2IP.S8.S32.SAT R162, R31, R26, RZ ;  /* 0x0000001a1fa27239 */ /* 0x000fe200000014ff */
[----:B------:R-:W-:Y:S01]  /*73a0*/  IMAD R29, R82, R80, R29 ;  /* 0x00000050521d7224 */ /* 0x000fe200078e021d */
[----:B------:R-:W-:Y:S01]  /*73b0*/  MOV R81, R125 ;  /* 0x0000007d00517202 */ /* 0x000fe20000000f00 */
[----:B------:R-:W-:Y:S01]  /*73c0*/  IMAD R32, R78, R36, RZ ;  /* 0x000000244e207224 */ /* 0x000fe200078e02ff */
[----:B------:R-:W-:Y:S01]  /*73d0*/  I2IP.S8.S32.SAT R162, R25, R24, R162 ;  /* 0x0000001819a27239 */ /* 0x000fe200000014a2 */
[-C--:B------:R-:W-:Y:S01]  /*73e0*/  IMAD R30, R83, R80.reuse, R30 ;  /* 0x00000050531e7224 */ /* 0x080fe200078e021e */
[----:B------:R-:W-:Y:S01]  /*73f0*/  SHF.L.U32 R123, R96, 0x8, RZ ;  /* 0x00000008607b7819 */ /* 0x000fe200000006ff */
[----:B------:R-:W-:Y:S01]  /*7400*/  IMAD R35, R92, R80, R35 ;  /* 0x000000505c237224 */ /* 0x000fe200078e0223 */
[----:B------:R-:W-:Y:S01]  /*7410*/  SHF.R.S32.HI R82, RZ, 0x18, R124 ;  /* 0x00000018ff527819 */ /* 0x000fe2000001147c */
[C---:B------:R-:W-:Y:S01]  /*7420*/  IMAD R33, R78.reuse, R37, RZ ;  /* 0x000000254e217224 */ /* 0x040fe200078e02ff */
[----:B------:R-:W-:Y:S01]  /*7430*/  MOV R83, R122 ;  /* 0x0000007a00537202 */ /* 0x000fe20000000f00 */
[----:B------:R-:W-:Y:S01]  /*7440*/  IMAD R32, R81, R80, R32 ;  /* 0x0000005051207224 */ /* 0x000fe200078e0220 */
[----:B------:R-:W-:Y:S01]  /*7450*/  SHF.R.S32.HI R81, RZ, 0x18, R123 ;  /* 0x00000018ff517819 */ /* 0x000fe2000001147b */
[C---:B------:R-:W-:Y:S01]  /*7460*/  IMAD R34, R78.reuse, R38, RZ ;  /* 0x000000264e227224 */ /* 0x040fe200078e02ff */
[----:B------:R-:W-:Y:S01]  /*7470*/  SHF.R.S32.HI R93, RZ, 0x18, R96 ;  /* 0x00000018ff5d7819 */ /* 0x000fe20000011460 */
[----:B------:R-:W-:Y:S01]  /*7480*/  IMAD R39, R78, R39, RZ ;  /* 0x000000274e277224 */ /* 0x000fe200078e02ff */
[----:B------:R-:W-:Y:S01]  /*7490*/  I2IP.S8.S32.SAT R163, R35, R30, RZ ;  /* 0x0000001e23a37239 */ /* 0x000fe200000014ff */
[----:B------:R-:W-:Y:S01]  /*74a0*/  IMAD R33, R82, R80, R33 ;  /* 0x0000005052217224 */ /* 0x000fe200078e0221 */
[----:B------:R-:W-:Y:S01]  /*74b0*/  SHF.L.U32 R120, R97, 0x8, RZ ;  /* 0x0000000861787819 */ /* 0x000fe200000006ff */
[C---:B------:R-:W-:Y:S01]  /*74c0*/  IMAD R36, R78.reuse, R40, RZ ;  /* 0x000000284e247224 */ /* 0x040fe200078e02ff */
[----:B------:R-:W-:Y:S01]  /*74d0*/  I2IP.S8.S32.SAT R163, R29, R28, R163 ;  /* 0x0000001c1da37239 */ /* 0x000fe200000014a3 */
[-C--:B------:R-:W-:Y:S01]  /*74e0*/  IMAD R34, R81, R80.reuse, R34 ;  /* 0x0000005051227224 */ /* 0x080fe200078e0222 */
[----:B------:R-:W-:Y:S01]  /*74f0*/  SHF.R.S32.HI R82, RZ, 0x18, R121 ;  /* 0x00000018ff527819 */ /* 0x000fe20000011479 */
[C---:B------:R-:W-:Y:S01]  /*7500*/  IMAD R37, R78.reuse, R41, RZ ;  /* 0x000000294e257224 */ /* 0x040fe200078e02ff */
[----:B------:R-:W-:Y:S01]  /*7510*/  MOV R81, R119 ;  /* 0x0000007700517202 */ /* 0x000fe20000000f00 */
[----:B------:R-:W-:Y:S01]  /*7520*/  IMAD R39, R93, R80, R39 ;  /* 0x000000505d277224 */ /* 0x000fe200078e0227 */
[----:B------:R-:W-:Y:S01]  /*7530*/  SHF.R.S32.HI R85, RZ, 0x18, R120 ;  /* 0x00000018ff557819 */ /* 0x000fe20000011478 */
[C---:B------:R-:W-:Y:S01]  /*7540*/  IMAD R38, R78.reuse, R42, RZ ;  /* 0x0000002a4e267224 */ /* 0x040fe200078e02ff */
[----:B------:R1:W-:Y:S01]  /*7550*/  STS.128 [R179+0x2400], R160 ;  /* 0x002400a0b3007388 */ /* 0x0003e20000000c00 */
[----:B------:R-:W-:Y:S01]  /*7560*/  IMAD R36, R83, R80, R36 ;  /* 0x0000005053247224 */ /* 0x000fe200078e0224 */
[----:B------:R-:W-:Y:S01]  /*7570*/  I2IP.S8.S32.SAT R172, R39, R34, RZ ;  /* 0x0000002227ac7239 */ /* 0x000fe200000014ff */
[----:B------:R-:W-:Y:S01]  /*7580*/  IMAD R43, R78, R43, RZ ;  /* 0x0000002b4e2b7224 */ /* 0x000fe200078e02ff */
[----:B------:R-:W-:Y:S01]  /*7590*/  MOV R83, R116 ;  /* 0x0000007400537202 */ /* 0x000fe20000000f00 */
[----:B------:R-:W-:Y:S01]  /*75a0*/  IMAD R37, R82, R80, R37 ;  /* 0x0000005052257224 */ /* 0x000fe200078e0225 */
[----:B------:R-:W-:Y:S01]  /*75b0*/  I2IP.S8.S32.SAT R172, R33, R32, R172 ;  /* 0x0000002021ac7239 */ /* 0x000fe200000014ac */
[----:B------:R-:W-:Y:S01]  /*75c0*/  IMAD R40, R78, R44, RZ ;  /* 0x0000002c4e287224 */ /* 0x000fe200078e02ff */
[----:B------:R-:W-:Y:S01]  /*75d0*/  SHF.R.S32.HI R82, RZ, 0x18, R118 ;  /* 0x00000018ff527819 */ /* 0x000fe20000011476 */
[-C--:B------:R-:W-:Y:S01]  /*75e0*/  IMAD R38, R85, R80.reuse, R38 ;  /* 0x0000005055267224 */ /* 0x080fe200078e0226 */
[----:B------:R-:W-:Y:S01]  /*75f0*/  SHF.L.U32 R117, R98, 0x8, RZ ;  /* 0x0000000862757819 */ /* 0x000fe200000006ff */
[-C--:B------:R-:W-:Y:S01]  /*7600*/  IMAD R43, R94, R80.reuse, R43 ;  /* 0x000000505e2b7224 */ /* 0x080fe200078e022b */
[----:B------:R-:W-:Y:S01]  /*7610*/  SHF.R.S32.HI R95, RZ, 0x18, R98 ;  /* 0x00000018ff5f7819 */ /* 0x000fe20000011462 */
[C---:B------:R-:W-:Y:S01]  /*7620*/  IMAD R41, R78.reuse, R45, RZ ;  /* 0x0000002d4e297224 */ /* 0x040fe200078e02ff */
[----:B------:R-:W-:Y:S01]  /*7630*/  SHF.R.S32.HI R85, RZ, 0x18, R114 ;  /* 0x00000018ff557819 */ /* 0x000fe20000011472 */
[----:B------:R-:W-:Y:S01]  /*7640*/  IMAD R40, R81, R80, R40 ;  /* 0x0000005051287224 */ /* 0x000fe200078e0228 */
[----:B------:R-:W-:Y:S01]  /*7650*/  SHF.R.S32.HI R81, RZ, 0x18, R117 ;  /* 0x00000018ff517819 */ /* 0x000fe20000011475 */
[C---:B------:R-:W-:Y:S01]  /*7660*/  IMAD R42, R78.reuse, R46, RZ ;  /* 0x0000002e4e2a7224 */ /* 0x040fe200078e02ff */
[----:B------:R-:W-:Y:S01]  /*7670*/  I2IP.S8.S32.SAT R173, R43, R38, RZ ;  /* 0x000000262bad7239 */ /* 0x000fe200000014ff */
[----:B------:R-:W-:Y:S01]  /*7680*/  IMAD R47, R78, R47, RZ ;  /* 0x0000002f4e2f7224 */ /* 0x000fe200078e02ff */
[----:B------:R-:W-:Y:S01]  /*7690*/  SHF.R.S32.HI R96, RZ, 0x18, R99 ;  /* 0x00000018ff607819 */ /* 0x000fe20000011463 */
[----:B------:R-:W-:Y:S01]  /*76a0*/  IMAD R41, R82, R80, R41 ;  /* 0x0000005052297224 */ /* 0x000fe200078e0229 */
[----:B------:R-:W-:Y:S01]  /*76b0*/  I2IP.S8.S32.SAT R173, R37, R36, R173 ;  /* 0x0000002425ad7239 */ /* 0x000fe200000014ad */
[C---:B------:R-:W-:Y:S01]  /*76c0*/  IMAD R44, R78.reuse, R48, RZ ;  /* 0x000000304e2c7224 */ /* 0x040fe200078e02ff */
[----:B------:R-:W-:Y:S01]  /*76d0*/  SHF.R.S32.HI R82, RZ, 0x18, R115 ;  /* 0x00000018ff527819 */ /* 0x000fe20000011473 */
[-C--:B------:R-:W-:Y:S01]  /*76e0*/  IMAD R42, R81, R80.reuse, R42 ;  /* 0x00000050512a7224 */ /* 0x080fe200078e022a */
[----:B------:R-:W-:Y:S01]  /*76f0*/  SHF.R.S32.HI R97, RZ, 0x18, R100 ;  /* 0x00000018ff617819 */ /* 0x000fe20000011464 */
[C---:B------:R-:W-:Y:S01]  /*7700*/  IMAD R45, R78.reuse, R49, RZ ;  /* 0x000000314e2d7224 */ /* 0x040fe200078e02ff */
[----:B------:R-:W-:Y:S01]  /*7710*/  SHF.R.S32.HI R98, RZ, 0x18, R101 ;  /* 0x00000018ff627819 */ /* 0x000fe20000011465 */
[----:B------:R-:W-:Y:S01]  /*7720*/  IMAD R47, R95, R80, R47 ;  /* 0x000000505f2f7224 */ /* 0x000fe200078e022f */
[----:B------:R-:W-:Y:S01]  /*7730*/  SHF.R.S32.HI R99, RZ, 0x18, R102 ;  /* 0x00000018ff637819 */ /* 0x000fe20000011466 */
[----:B------:R-:W-:Y:S01]  /*7740*/  IMAD R46, R78, R50, RZ ;  /* 0x000000324e2e7224 */ /* 0x000fe200078e02ff */
[----:B------:R-:W-:Y:S01]  /*7750*/  SHF.L.U32 R111, R100, 0x8, RZ ;  /* 0x00000008646f7819 */ /* 0x000fe200000006ff */
        /* <DEDUP_REMOVED lines=9> */
[----:B------:R-:W-:Y:S01]  /*77f0*/  SHF.R.S32.HI R100, RZ, 0x18, R103 ;  /* 0x00000018ff647819 */ /* 0x000fe20000011467 */
[----:B------:R-:W-:Y:S01]  /*7800*/  IMAD.MOV.U32 R81, RZ, RZ, R113 ;  /* 0x000000ffff517224 */ /* 0x000fe200078e0071 */
[----:B------:R-:W-:Y:S01]  /*7810*/  SHF.L.U32 R108, R101, 0x8, RZ ;  /* 0x00000008656c7819 */ /* 0x000fe200000006ff */
[-C--:B------:R-:W-:Y:S01]  /*7820*/  IMAD R51, R96, R80.reuse, R51 ;  /* 0x0000005060337224 */ /* 0x080fe200078e0233 */
[----:B------:R-:W-:Y:S01]  /*7830*/  SHF.L.U32 R105, R102, 0x8, RZ ;  /* 0x0000000866697819 */ /* 0x000fe200000006ff */
[C---:B------:R-:W-:Y:S01]  /*7840*/  IMAD R49, R78.reuse, R53, RZ ;  /* 0x000000354e317224 */ /* 0x040fe200078e02ff */
[----:B------:R-:W-:Y:S01]  /*7850*/  SHF.L.U32 R102, R103, 0x10, RZ ;  /* 0x0000001067667819 */ /* 0x000fe200000006ff */
[----:B------:R-:W-:Y:S01]  /*7860*/  IMAD R48, R81, R80, R48 ;  /* 0x0000005051307224 */ /* 0x000fe200078e0230 */
[----:B------:R-:W-:Y:S01]  /*7870*/  SHF.R.S32.HI R81, RZ, 0x18, R111 ;  /* 0x00000018ff517819 */ /* 0x000fe2000001146f */
[C---:B------:R-:W-:Y:S01]  /*7880*/  IMAD R50, R78.reuse, R54, RZ ;  /* 0x000000364e327224 */ /* 0x040fe200078e02ff */
[----:B------:R-:W-:Y:S01]  /*7890*/  I2IP.S8.S32.SAT R175, R51, R46, RZ ;  /* 0x0000002e33af7239 */ /* 0x000fe200000014ff */
[----:B------:R-:W-:Y:S01]  /*78a0*/  IMAD R55, R78, R55, RZ ;  /* 0x000000374e377224 */ /* 0x000fe200078e02ff */
[----:B------:R-:W-:Y:S01]  /*78b0*/  SHF.L.U32 R101, R103, 0x8, RZ ;  /* 0x0000000867657819 */ /* 0x000fe200000006ff */
[----:B------:R-:W-:Y:S01]  /*78c0*/  IMAD R49, R82, R80, R49 ;  /* 0x0000005052317224 */ /* 0x000fe200078e0231 */
[----:B------:R-:W-:Y:S01]  /*78d0*/  I2IP.S8.S32.SAT R175, R45, R44, R175 ;  /* 0x0000002c2daf7239 */ /* 0x000fe200000014af */
[C---:B------:R-:W-:Y:S01]  /*78e0*/  IMAD R52, R78.reuse, R56, RZ ;  /* 0x000000384e347224 */ /* 0x040fe200078e02ff */
[----:B------:R-:W-:Y:S01]  /*78f0*/  SHF.R.S32.HI R82, RZ, 0x18, R109 ;  /* 0x00000018ff527819 */ /* 0x000fe2000001146d */
[-C--:B------:R-:W-:Y:S01]  /*7900*/  IMAD R50, R81, R80.reuse, R50 ;  /* 0x0000005051327224 */ /* 0x080fe200078e0232 */
[----:B------:R-:W-:Y:S01]  /*7910*/  SHF.R.S32.HI R81, RZ, 0x18, R108 ;  /* 0x00000018ff517819 */ /* 0x000fe2000001146c */
[C---:B------:R-:W-:Y:S01]  /*7920*/  IMAD R53, R78.reuse, R57, RZ ;  /* 0x000000394e357224 */ /* 0x040fe200078e02ff */
[----:B------:R1:W-:Y:S01]  /*7930*/  STS.128 [R178+0x2400], R172 ;  /* 0x002400acb2007388 */ /* 0x0003e20000000c00 */
[----:B------:R-:W-:Y:S02]  /*7940*/  IMAD R55, R97, R80, R55 ;  /* 0x0000005061377224 */ /* 0x000fe400078e0237 */
[C---:B------:R-:W-:Y:S02]  /*7950*/  IMAD R54, R78.reuse, R58, RZ ;  /* 0x0000003a4e367224 */ /* 0x040fe400078e02ff */
[----:B------:R-:W-:Y:S01]  /*7960*/  IMAD R52, R83, R80, R52 ;  /* 0x0000005053347224 */ /* 0x000fe200078e0234 */
[----:B------:R-:W-:Y:S01]  /*7970*/  I2IP.S8.S32.SAT R192, R55, R50, RZ ;  /* 0x0000003237c07239 */ /* 0x000fe200000014ff */
[----:B------:R-:W-:Y:S01]  /*7980*/  IMAD R59, R78, R59, RZ ;  /* 0x0000003b4e3b7224 */ /* 0x000fe200078e02ff */
[----:B------:R-:W-:Y:S01]  /*7990*/  MOV R83, R107 ;  /* 0x0000006b00537202 */ /* 0x000fe20000000f00 */
[----:B------:R-:W-:Y:S01]  /*79a0*/  IMAD R53, R82, R80, R53 ;  /* 0x0000005052357224 */ /* 0x000fe200078e0235 */
[----:B------:R-:W-:Y:S01]  /*79b0*/  I2IP.S8.S32.SAT R192, R49, R48, R192 ;  /* 0x0000003031c07239 */ /* 0x000fe200000014c0 */
[C---:B------:R-:W-:Y:S01]  /*79c0*/  IMAD R56, R78.reuse, R60, RZ ;  /* 0x0000003c4e387224 */ /* 0x040fe200078e02ff */
[----:B------:R-:W-:Y:S01]  /*79d0*/  SHF.R.S32.HI R82, RZ, 0x18, R106 ;  /* 0x00000018ff527819 */ /* 0x000fe2000001146a */
[-C--:B------:R-:W-:Y:S01]  /*79e0*/  IMAD R54, R81, R80.reuse, R54 ;  /* 0x0000005051367224 */ /* 0x080fe200078e0236 */
[----:B------:R-:W-:Y:S01]  /*79f0*/  SHF.R.S32.HI R81, RZ, 0x18, R105 ;  /* 0x00000018ff517819 */ /* 0x000fe20000011469 */
[----:B------:R-:W-:Y:S02]  /*7a00*/  IMAD R57, R78, R61, RZ ;  /* 0x0000003d4e397224 */ /* 0x000fe400078e02ff */
[----:B------:R-:W-:Y:S02]  /*7a10*/  IMAD R59, R98, R80, R59 ;  /* 0x00000050623b7224 */ /* 0x000fe400078e023b */
[C---:B------:R-:W-:Y:S02]  /*7a20*/  IMAD R58, R78.reuse, R62, RZ ;  /* 0x0000003e4e3a7224 */ /* 0x040fe400078e02ff */
[----:B------:R-:W-:Y:S01]  /*7a30*/  IMAD R56, R83, R80, R56 ;  /* 0x0000005053387224 */ /* 0x000fe200078e0238 */
[----:B------:R-:W-:Y:S01]  /*7a40*/  I2IP.S8.S32.SAT R193, R59, R54, RZ ;  /* 0x000000363bc17239 */ /* 0x000fe200000014ff */
[----:B------:R-:W-:Y:S01]  /*7a50*/  IMAD R63, R78, R63, RZ ;  /* 0x0000003f4e3f7224 */ /* 0x000fe200078e02ff */
[----:B------:R-:W-:Y:S01]  /*7a60*/  MOV R83, R104 ;  /* 0x0000006800537202 */ /* 0x000fe20000000f00 */
[----:B------:R-:W-:Y:S01]  /*7a70*/  IMAD R57, R82, R80, R57 ;  /* 0x0000005052397224 */ /* 0x000fe200078e0239 */
[----:B------:R-:W-:Y:S01]  /*7a80*/  SHF.R.S32.HI R82, RZ, 0x18, R102 ;  /* 0x00000018ff527819 */ /* 0x000fe20000011466 */
[C---:B------:R-:W-:Y:S01]  /*7a90*/  IMAD R60, R78.reuse, R64, RZ ;  /* 0x000000404e3c7224 */ /* 0x040fe200078e02ff */
[----:B------:R-:W-:Y:S01]  /*7aa0*/  I2IP.S8.S32.SAT R193, R53, R52, R193 ;  /* 0x0000003435c17239 */ /* 0x000fe200000014c1 */
[-C--:B------:R-:W-:Y:S01]  /*7ab0*/  IMAD R58, R81, R80.reuse, R58 ;  /* 0x00000050513a7224 */ /* 0x080fe200078e023a */
[----:B------:R-:W-:Y:S01]  /*7ac0*/  SHF.R.S32.HI R81, RZ, 0x18, R101 ;  /* 0x00000018ff517819 */ /* 0x000fe20000011465 */
[C---:B------:R-:W-:Y:S02]  /*7ad0*/  IMAD R61, R78.reuse, R65, RZ ;  /* 0x000000414e3d7224 */ /* 0x040fe400078e02ff */
[-C--:B------:R-:W-:Y:S02]  /*7ae0*/  IMAD R63, R99, R80.reuse, R63 ;  /* 0x00000050633f7224 */ /* 0x080fe400078e023f */
[----:B------:R-:W-:Y:S02]  /*7af0*/  IMAD R60, R83, R80, R60 ;  /* 0x00000050533c7224 */ /* 0x000fe400078e023c */
[----:B------:R-:W-:Y:S01]  /*7b00*/  IMAD R62, R78, R66, RZ ;  /* 0x000000424e3e7224 */ /* 0x000fe200078e02ff */
[----:B------:R-:W-:Y:S01]  /*7b10*/  I2IP.S8.S32.SAT R194, R63, R58, RZ ;  /* 0x0000003a3fc27239 */ /* 0x000fe200000014ff */
[----:B------:R-:W-:Y:S02]  /*7b20*/  IMAD R61, R82, R80, R61 ;  /* 0x00000050523d7224 */ /* 0x000fe400078e023d */
[----:B------:R-:W-:Y:S01]  /*7b30*/  IMAD R67, R78, R67, RZ ;  /* 0x000000434e437224 */ /* 0x000fe200078e02ff */
[----:B------:R-:W-:Y:S01]  /*7b40*/  I2IP.S8.S32.SAT R194, R57, R56, R194 ;  /* 0x0000003839c27239 */ /* 0x000fe200000014c2 */
[-C--:B------:R-:W-:Y:S02]  /*7b50*/  IMAD R62, R81, R80.reuse, R62 ;  /* 0x00000050513e7224 */ /* 0x080fe400078e023e */
[----:B------:R-:W-:Y:S05]  /*7b60*/  IMAD R67, R100, R80, R67 ;  /* 0x0000005064437224 */ /* 0x000fea00078e0243 */
[----:B------:R-:W-:Y:S04]  /*7b70*/  I2IP.S8.S32.SAT R189, R67, R62, RZ ;  /* 0x0000003e43bd7239 */ /* 0x000fe800000014ff */
[----:B------:R-:W-:Y:S02]  /*7b80*/  I2IP.S8.S32.SAT R195, R61, R60, R189 ;  /* 0x0000003c3dc37239 */ /* 0x000fe400000014bd */
[----:B------:R-:W-:Y:S03]  /*7b90*/  IADD3 R189, PT, PT, R76, 0x1, RZ ;  /* 0x000000014cbd7810 */ /* 0x000fe60007ffe0ff */
[----:B------:R1:W-:Y:S01]  /*7ba0*/  STS.128 [R177+0x2400], R192 ;  /* 0x002400c0b1007388 */ /* 0x0003e20000000c00 */
[----:B------:R-:W-:Y:S01]  /*7bb0*/  @!PT LDS RZ, [RZ] ;  /* 0x00000000fffff984 */ /* 0x000fe20000000800 */
[----:B------:R-:W-:Y:S01]  /*7bc0*/  @!PT LDS RZ, [RZ] ;  /* 0x00000000fffff984 */ /* 0x000fe20000000800 */
[----:B------:R-:W-:Y:S01]  /*7bd0*/  @!PT LDS RZ, [RZ] ;  /* 0x00000000fffff984 */ /* 0x000fe20000000800 */
[----:B------:R-:W-:Y:S01]  /*7be0*/  @!PT LDS RZ, [RZ] ;  /* 0x00000000fffff984 */ /* 0x000fe20000000800 */
[----:B------:R3:W-:Y:S07]  /*7bf0*/  MEMBAR.ALL.CTA ;  /* 0x0000000000007992 */ /* 0x0007ee0000008000 */
[----:B---3--:R-:W3:Y:S02]  /*7c00*/  FENCE.VIEW.ASYNC.S ;  /* 0x00000000000073c6 */ /* 0x008ee40000000000 */
[----:B---3--:R-:W-:Y:S06]  /*7c10*/  BAR.SYNC.DEFER_BLOCKING 0x1, 0x80 ;  /* 0x0042000000007b1d */ /* 0x008fec0000010000 */
[----:B------:R-:W-:Y:S05]  /*7c20*/  @P0 BRA `(.L_x_124) ;  /* 0x0000000000340947 */ /* 0x000fea0003800000 */
[----:B------:R-:W-:Y:S01]  /*7c30*/  UIADD3 UR12, UPT, UPT, UR43, 0x2400, URZ ;  /* 0x000024002b0c7890 */ /* 0x000fe2000fffe0ff */
[----:B------:R-:W-:Y:S01]  /*7c40*/  R2UR UR9, R165 ;  /* 0x00000000a50972ca */ /* 0x000fe200000e0000 */
[----:B------:R-:W-:Y:S01]  /*7c50*/  UIADD3 UR10, UP0, UPT, UR46, 0x680, URZ ;  /* 0x000006802e0a7890 */ /* 0x000fe2000ff1e0ff */
[----:B------:R-:W-:Y:S01]  /*7c60*/  R2UR UR8, R167 ;  /* 0x00000000a70872ca */ /* 0x000fe200000e0000 */
[----:B------:R-:W-:Y:S02]  /*7c70*/  UMOV UR7, UR36 ;  /* 0x0000002400077c82 */ /* 0x000fe40008000000 */
[----:B------:R-:W-:Y:S01]  /*7c80*/  IMAD.U32 R186, RZ, RZ, UR12 ;  /* 0x0000000cffba7e24 */ /* 0x000fe2000f8e00ff */
[----:B------:R-:W-:Y:S04]  /*7c90*/  UIADD3.X UR11, UPT, UPT, URZ, UR47, URZ, UP0, !UPT ;  /* 0x0000002fff0b7290 */ /* 0x000fe800087fe4ff */
[----:B------:R-:W-:Y:S03]  /*7ca0*/  R2UR UR4, R186 ;  /* 0x00000000ba0472ca */ /* 0x000fe600000e0000 */
[----:B------:R-:W-:Y:S02]  /*7cb0*/  USHF.L.U32 UR5, UR9, 0x6, URZ ;  /* 0x0000000609057899 */ /* 0x000fe400080006ff */
[----:B------:R-:W-:Y:S09]  /*7cc0*/  USHF.L.U32 UR6, UR8, 0x7, URZ ;  /* 0x0000000708067899 */ /* 0x000ff200080006ff */
[----:B------:R3:W-:Y:S01]  /*7cd0*/  UTMASTG.3D [UR4], [UR10] ;  /* 0x000000040a0073b5 */ /* 0x0007e20008010000 */
[----:B------:R0:W-:Y:S01]  /*7ce0*/  UTMACMDFLUSH ;  /* 0x00000000000079b7 */ /* 0x0001e20000000000 */
[----:B---3--:R-:W-:Y:S04]  /*7cf0*/  DEPBAR.LE SB0, 0x0 ;  /* 0x000080000000791a */ /* 0x008fe80000000000 */
.L_x_124:
[----:B------:R-:W-:Y:S05]  /*7d00*/  BSYNC.RECONVERGENT B0 ;  /* 0x0000000000007941 */ /* 0x000fea0003800200 */
.L_x_123:
[----:B------:R-:W-:Y:S01]  /*7d10*/  BAR.SYNC.DEFER_BLOCKING 0x1, 0x80 ;  /* 0x0042000000007b1d */ /* 0x000fe20000010000 */
[----:B------:R-:W-:Y:S01]  /*7d20*/  ISETP.NE.AND P2, PT, R187, RZ, PT ;  /* 0x000000ffbb00720c */ /* 0x000fe20003f45270 */
[----:B------:R-:W-:Y:S01]  /*7d30*/  IMAD.IADD R165, R75, 0x1, R164 ;  /* 0x000000014ba57824 */ /* 0x000fe200078e02a4 */
[----:B------:R-:W-:Y:S01]  /*7d40*/  ISETP.NE.AND P0, PT, R188, 0x2, PT ;  /* 0x00000002bc00780c */ /* 0x000fe20003f05270 */
[----:B------:R-:W-:Y:S01]  /*7d50*/  IMAD.IADD R167, R77, 0x1, R166 ;  /* 0x000000014da77824 */ /* 0x000fe200078e02a6 */
[----:B------:R-:W-:Y:S02]  /*7d60*/  ISETP.NE.AND P1, PT, R189, 0x4, PT ;  /* 0x00000004bd00780c */ /* 0x000fe40003f25270 */
[----:B------:R-:W-:Y:S02]  /*7d70*/  SEL R3, RZ, 0x1, P0 ;  /* 0x00000001ff037807 */ /* 0x000fe40000000000 */
[----:B------:R-:W-:Y:S02]  /*7d80*/  SEL R0, RZ, 0x1, P1 ;  /* 0x00000001ff007807 */ /* 0x000fe40000800000 */
[----:B------:R-:W-:Y:S02]  /*7d90*/  LOP3.LUT R184, R184, R3, RZ, 0x3c, !PT ;  /* 0x00000003b8b87212 */ /* 0x000fe400078e3cff */
[----:B------:R-:W-:Y:S02]  /*7da0*/  LOP3.LUT R185, R185, R0, RZ, 0x3c, !PT ;  /* 0x00000000b9b97212 */ /* 0x000fe400078e3cff */
[----:B------:R-:W-:Y:S02]  /*7db0*/  @P2 R2UR UR36, R182 ;  /* 0x00000000b62422ca */ /* 0x000fe400000e0000 */
[----:B------:R-:W-:Y:S02]  /*7dc0*/  SEL R188, R188, RZ, P0 ;  /* 0x000000ffbcbc7207 */ /* 0x000fe40000000000 */
[----:B------:R-:W-:Y:S01]  /*7dd0*/  SEL R76, R189, RZ, P1 ;  /* 0x000000ffbd4c7207 */ /* 0x000fe20000800000 */
[----:B------:R-:W-:Y:S10]  /*7de0*/  @P2 BRA `(.L_x_125) ;  /* 0xffffffdc00342947 */ /* 0x000ff4000383ffff */
[----:B------:R-:W-:Y:S05]  /*7df0*/  EXIT ;  /* 0x000000000000794d */ /* 0x000fea0003800000 */
.L_x_20:
[----:B--2---:R2:W1:Y:S02]  /*7e00*/  SYNCS.PHASECHK.TRANS64.TRYWAIT P0, [R3+URZ+0x2b0], R2 ;  /* 0x0002b002030075a7 */ /* 0x00446400080011ff */
[----:B-1----:R-:W-:Y:S05]  /*7e10*/  @!P0 NANOSLEEP.SYNCS 0x989680 ;  /* 0x009896800000895d */ /* 0x002fea0003900000 */
[----:B------:R-:W1:Y:S02]  /*7e20*/  @!P0 SYNCS.PHASECHK.TRANS64 P0, [R3+URZ+0x2b0], R2 ;  /* 0x0002b002030085a7 */ /* 0x000e6400080010ff */
[----:B-1----:R-:W-:Y:S05]  /*7e30*/  @!P0 BRA `(.L_x_20) ;  /* 0xfffffffc00f08947 */ /* 0x002fea000383ffff */
[----:B------:R-:W-:Y:S05]  /*7e40*/  BRA `(.L_x_126) ;  /* 0xffffff9800cc7947 */ /* 0x000fea000383ffff */
.L_x_23:
[----:B-1----:R-:W-:-:S07]  /*7e50*/  MOV R2, UR33 ;  /* 0x0000002100027c02 */ /* 0x002fce0008000f00 */
.L_x_127:
[----:B-1----:R1:W2:Y:S02]  /*7e60*/  SYNCS.PHASECHK.TRANS64.TRYWAIT P0, [R2+URZ+0x110], R5 ;  /* 0x00011005020075a7 */ /* 0x0022a400080011ff */
[----:B--2---:R-:W-:Y:S05]  /*7e70*/  @!P0 NANOSLEEP.SYNCS 0x989680 ;  /* 0x009896800000895d */ /* 0x004fea0003900000 */
[----:B------:R-:W2:Y:S02]  /*7e80*/  @!P0 SYNCS.PHASECHK.TRANS64 P0, [R2+URZ+0x110], R5 ;  /* 0x00011005020085a7 */ /* 0x000ea400080010ff */
[----:B--2---:R-:W-:Y:S05]  /*7e90*/  @!P0 BRA `(.L_x_127) ;  /* 0xfffffffc00f08947 */ /* 0x004fea000383ffff */
[----:B------:R-:W-:Y:S05]  /*7ea0*/  BRA `(.L_x_22) ;  /* 0xffffff9c001c7947 */ /* 0x000fea000383ffff */
.L_x_29:
[----:B-1----:R-:W-:-:S07]  /*7eb0*/  MOV R2, UR17 ;  /* 0x0000001100027c02 */ /* 0x002fce0008000f00 */
.L_x_128:
[----:B-1----:R1:W2:Y:S02]  /*7ec0*/  SYNCS.PHASECHK.TRANS64.TRYWAIT P0, [R2+URZ+0x110], R5 ;  /* 0x00011005020075a7 */ /* 0x0022a400080011ff */
[----:B--2---:R-:W-:Y:S05]  /*7ed0*/  @!P0 NANOSLEEP.SYNCS 0x989680 ;  /* 0x009896800000895d */ /* 0x004fea0003900000 */
[----:B------:R-:W2:Y:S02]  /*7ee0*/  @!P0 SYNCS.PHASECHK.TRANS64 P0, [R2+URZ+0x110], R5 ;  /* 0x00011005020085a7 */ /* 0x000ea400080010ff */
[----:B--2---:R-:W-:Y:S05]  /*7ef0*/  @!P0 BRA `(.L_x_128) ;  /* 0xfffffffc00f08947 */ /* 0x004fea000383ffff */
[----:B------:R-:W-:Y:S05]  /*7f00*/  BRA `(.L_x_28) ;  /* 0xffffff9c00c47947 */ /* 0x000fea000383ffff */
.L_x_33:
[----:B-1----:R1:W2:Y:S02]  /*7f10*/  SYNCS.PHASECHK.TRANS64.TRYWAIT P0, [R2+URZ+0x240], R3 ;  /* 0x00024003020075a7 */ /* 0x0022a400080011ff */
[----:B--2---:R-:W-:Y:S05]  /*7f20*/  @!P0 NANOSLEEP.SYNCS 0x989680 ;  /* 0x009896800000895d */ /* 0x004fea0003900000 */
[----:B------:R-:W2:Y:S02]  /*7f30*/  @!P0 SYNCS.PHASECHK.TRANS64 P0, [R2+URZ+0x240], R3 ;  /* 0x00024003020085a7 */ /* 0x000ea400080010ff */
[----:B--2---:R-:W-:Y:S05]  /*7f40*/  @!P0 BRA `(.L_x_33) ;  /* 0xfffffffc00f08947 */ /* 0x004fea000383ffff */
[----:B------:R-:W-:Y:S05]  /*7f50*/  BRA `(.L_x_129) ;  /* 0xffffffa000547947 */ /* 0x000fea000383ffff */
.L_x_37:
[----:B----4-:R-:W-:-:S07]  /*7f60*/  MOV R0, UR5 ;  /* 0x0000000500007c02 */ /* 0x010fce0008000f00 */
.L_x_130:
[----:B-1----:R1:W2:Y:S02]  /*7f70*/  SYNCS.PHASECHK.TRANS64.TRYWAIT P0, [R0+URZ], R3 ;  /* 0x00000003000075a7 */ /* 0x0022a400080011ff */
[----:B--2---:R-:W-:Y:S05]  /*7f80*/  @!P0 NANOSLEEP.SYNCS 0x989680 ;  /* 0x009896800000895d */ /* 0x004fea0003900000 */
[----:B------:R-:W2:Y:S02]  /*7f90*/  @!P0 SYNCS.PHASECHK.TRANS64 P0, [R0+URZ], R3 ;  /* 0x00000003000085a7 */ /* 0x000ea400080010ff */
[----:B--2---:R-:W-:Y:S05]  /*7fa0*/  @!P0 BRA `(.L_x_130) ;  /* 0xfffffffc00f08947 */ /* 0x004fea000383ffff */
[----:B------:R-:W-:Y:S05]  /*7fb0*/  BRA `(.L_x_131) ;  /* 0xffffffa400c47947 */ /* 0x000fea000383ffff */
.L_x_38:
[----:B----4-:R-:W-:-:S07]  /*7fc0*/  MOV R0, UR5 ;  /* 0x0000000500007c02 */ /* 0x010fce0008000f00 */
.L_x_132:
[----:B-1----:R1:W2:Y:S02]  /*7fd0*/  SYNCS.PHASECHK.TRANS64.TRYWAIT P0, [R0+URZ], R3 ;  /* 0x00000003000075a7 */ /* 0x0022a400080011ff */
[----:B--2---:R-:W-:Y:S05]  /*7fe0*/  @!P0 NANOSLEEP.SYNCS 0x989680 ;  /* 0x009896800000895d */ /* 0x004fea0003900000 */
[----:B------:R-:W2:Y:S02]  /*7ff0*/  @!P0 SYNCS.PHASECHK.TRANS64 P0, [R0+URZ], R3 ;  /* 0x00000003000085a7 */ /* 0x000ea400080010ff */
[----:B--2---:R-:W-:Y:S05]  /*8000*/  @!P0 BRA `(.L_x_132) ;  /* 0xfffffffc00f08947 */ /* 0x004fea000383ffff */
[----:B------:R-:W-:Y:S05]  /*8010*/  BRA `(.L_x_133) ;  /* 0xffffffa400d07947 */ /* 0x000fea000383ffff */
.L_x_39:
[----:B----4-:R-:W-:-:S07]  /*8020*/  MOV R0, UR5 ;  /* 0x0000000500007c02 */ /* 0x010fce0008000f00 */
.L_x_134:
[----:B-1----:R1:W2:Y:S02]  /*8030*/  SYNCS.PHASECHK.TRANS64.TRYWAIT P0, [R0+URZ], R3 ;  /* 0x00000003000075a7 */ /* 0x0022a400080011ff */
[----:B--2---:R-:W-:Y:S05]  /*8040*/  @!P0 NANOSLEEP.SYNCS 0x989680 ;  /* 0x009896800000895d */ /* 0x004fea0003900000 */
[----:B------:R-:W2:Y:S02]  /*8050*/  @!P0 SYNCS.PHASECHK.TRANS64 P0, [R0+URZ], R3 ;  /* 0x00000003000085a7 */ /* 0x000ea400080010ff */
[----:B--2---:R-:W-:Y:S05]  /*8060*/  @!P0 BRA `(.L_x_134) ;  /* 0xfffffffc00f08947 */ /* 0x004fea000383ffff */
[----:B------:R-:W-:Y:S05]  /*8070*/  BRA `(.L_x_135) ;  /* 0xffffffa400dc7947 */ /* 0x000fea000383ffff */
.L_x_40:
[----:B----4-:R-:W-:-:S07]  /*8080*/  MOV R0, UR5 ;  /* 0x0000000500007c02 */ /* 0x010fce0008000f00 */
.L_x_136:
[----:B-1----:R1:W2:Y:S02]  /*8090*/  SYNCS.PHASECHK.TRANS64.TRYWAIT P0, [R0+URZ], R3 ;  /* 0x00000003000075a7 */ /* 0x0022a400080011ff */
[----:B--2---:R-:W-:Y:S05]  /*80a0*/  @!P0 NANOSLEEP.SYNCS 0x989680 ;  /* 0x009896800000895d */ /* 0x004fea0003900000 */
[----:B------:R-:W2:Y:S02]  /*80b0*/  @!P0 SYNCS.PHASECHK.TRANS64 P0, [R0+URZ], R3 ;  /* 0x00000003000085a7 */ /* 0x000ea400080010ff */
[----:B--2---:R-:W-:Y:S05]  /*80c0*/  @!P0 BRA `(.L_x_136) ;  /* 0xfffffffc00f08947 */ /* 0x004fea000383ffff */
[----:B------:R-:W-:Y:S05]  /*80d0*/  BRA `(.L_x_137) ;  /* 0xffffffa400e87947 */ /* 0x000fea000383ffff */
.L_x_41:
[----:B----4-:R-:W-:-:S07]  /*80e0*/  MOV R0, UR5 ;  /* 0x0000000500007c02 */ /* 0x010fce0008000f00 */
.L_x_138:
[----:B-1----:R1:W2:Y:S02]  /*80f0*/  SYNCS.PHASECHK.TRANS64.TRYWAIT P0, [R0+URZ], R3 ;  /* 0x00000003000075a7 */ /* 0x0022a400080011ff */
[----:B--2---:R-:W-:Y:S05]  /*8100*/  @!P0 NANOSLEEP.SYNCS 0x989680 ;  /* 0x009896800000895d */ /* 0x004fea0003900000 */
[----:B------:R-:W2:Y:S02]  /*8110*/  @!P0 SYNCS.PHASECHK.TRANS64 P0, [R0+URZ], R3 ;  /* 0x00000003000085a7 */ /* 0x000ea400080010ff */
[----:B--2---:R-:W-:Y:S05]  /*8120*/  @!P0 BRA `(.L_x_138) ;  /* 0xfffffffc00f08947 */ /* 0x004fea000383ffff */
[----:B------:R-:W-:Y:S05]  /*8130*/  BRA `(.L_x_139) ;  /* 0xffffffa400f47947 */ /* 0x000fea000383ffff */
.L_x_42:
[----:B----4-:R-:W-:-:S07]  /*8140*/  MOV R0, UR5 ;  /* 0x0000000500007c02 */ /* 0x010fce0008000f00 */
.L_x_140:
[----:B-1----:R1:W2:Y:S02]  /*8150*/  SYNCS.PHASECHK.TRANS64.TRYWAIT P0, [R0+URZ], R3 ;  /* 0x00000003000075a7 */ /* 0x0022a400080011ff */
[----:B--2---:R-:W-:Y:S05]  /*8160*/  @!P0 NANOSLEEP.SYNCS 0x989680 ;  /* 0x009896800000895d */ /* 0x004fea0003900000 */
[----:B------:R-:W2:Y:S02]  /*8170*/  @!P0 SYNCS.PHASECHK.TRANS64 P0, [R0+URZ], R3 ;  /* 0x00000003000085a7 */ /* 0x000ea400080010ff */
[----:B--2---:R-:W-:Y:S05]  /*8180*/  @!P0 BRA `(.L_x_140) ;  /* 0xfffffffc00f08947 */ /* 0x004fea000383ffff */
[----:B------:R-:W-:Y:S05]  /*8190*/  BRA `(.L_x_141) ;  /* 0xffffffa800007947 */ /* 0x000fea000383ffff */
.L_x_43:
[----:B----4-:R-:W-:-:S07]  /*81a0*/  MOV R0, UR5 ;  /* 0x0000000500007c02 */ /* 0x010fce0008000f00 */
.L_x_142:
[----:B-1----:R1:W2:Y:S02]  /*81b0*/  SYNCS.PHASECHK.TRANS64.TRYWAIT P0, [R0+URZ], R3 ;  /* 0x00000003000075a7 */ /* 0x0022a400080011ff */
[----:B--2---:R-:W-:Y:S05]  /*81c0*/  @!P0 NANOSLEEP.SYNCS 0x989680 ;  /* 0x009896800000895d */ /* 0x004fea0003900000 */
[----:B------:R-:W2:Y:S02]  /*81d0*/  @!P0 SYNCS.PHASECHK.TRANS64 P0, [R0+URZ], R3 ;  /* 0x00000003000085a7 */ /* 0x000ea400080010ff */
[----:B--2---:R-:W-:Y:S05]  /*81e0*/  @!P0 BRA `(.L_x_142) ;  /* 0xfffffffc00f08947 */ /* 0x004fea000383ffff */
[----:B------:R-:W-:Y:S05]  /*81f0*/  BRA `(.L_x_143) ;  /* 0xffffffa8000c7947 */ /* 0x000fea000383ffff */
.L_x_44:
[----:B----4-:R-:W-:-:S07]  /*8200*/  MOV R0, UR5 ;  /* 0x0000000500007c02 */ /* 0x010fce0008000f00 */
.L_x_144:
[----:B-1----:R1:W2:Y:S02]  /*8210*/  SYNCS.PHASECHK.TRANS64.TRYWAIT P0, [R0+URZ], R3 ;  /* 0x00000003000075a7 */ /* 0x0022a400080011ff */
[----:B--2---:R-:W-:Y:S05]  /*8220*/  @!P0 NANOSLEEP.SYNCS 0x989680 ;  /* 0x009896800000895d */ /* 0x004fea0003900000 */
[----:B------:R-:W2:Y:S02]  /*8230*/  @!P0 SYNCS.PHASECHK.TRANS64 P0, [R0+URZ], R3 ;  /* 0x00000003000085a7 */ /* 0x000ea400080010ff */
[----:B--2---:R-:W-:Y:S05]  /*8240*/  @!P0 BRA `(.L_x_144) ;  /* 0xfffffffc00f08947 */ /* 0x004fea000383ffff */
[----:B------:R-:W-:Y:S05]  /*8250*/  BRA `(.L_x_145) ;  /* 0xffffffa800187947 */ /* 0x000fea000383ffff */
.L_x_45:
[----:B----4-:R-:W-:-:S07]  /*8260*/  MOV R0, UR5 ;  /* 0x0000000500007c02 */ /* 0x010fce0008000f00 */
.L_x_146:
[----:B-1----:R1:W2:Y:S02]  /*8270*/  SYNCS.PHASECHK.TRANS64.TRYWAIT P0, [R0+URZ], R3 ;  /* 0x00000003000075a7 */ /* 0x0022a400080011ff */
[----:B--2---:R-:W-:Y:S05]  /*8280*/  @!P0 NANOSLEEP.SYNCS 0x989680 ;  /* 0x009896800000895d */ /* 0x004fea0003900000 */
[----:B------:R-:W2:Y:S02]  /*8290*/  @!P0 SYNCS.PHASECHK.TRANS64 P0, [R0+URZ], R3 ;  /* 0x00000003000085a7 */ /* 0x000ea400080010ff */
[----:B--2---:R-:W-:Y:S05]  /*82a0*/  @!P0 BRA `(.L_x_146) ;  /* 0xfffffffc00f08947 */ /* 0x004fea000383ffff */
[----:B------:R-:W-:Y:S05]  /*82b0*/  BRA `(.L_x_147) ;  /* 0xffffffa800247947 */ /* 0x000fea000383ffff */
.L_x_46:
[----:B----4-:R-:W-:-:S07]  /*82c0*/  MOV R0, UR5 ;  /* 0x0000000500007c02 */ /* 0x010fce0008000f00 */
.L_x_148:
[----:B-1----:R1:W2:Y:S02]  /*82d0*/  SYNCS.PHASECHK.TRANS64.TRYWAIT P0, [R0+URZ], R3 ;  /* 0x00000003000075a7 */ /* 0x0022a400080011ff */
[----:B--2---:R-:W-:Y:S05]  /*82e0*/  @!P0 NANOSLEEP.SYNCS 0x989680 ;  /* 0x009896800000895d */ /* 0x004fea0003900000 */
[----:B------:R-:W2:Y:S02]  /*82f0*/  @!P0 SYNCS.PHASECHK.TRANS64 P0, [R0+URZ], R3 ;  /* 0x00000003000085a7 */ /* 0x000ea400080010ff */
[----:B--2---:R-:W-:Y:S05]  /*8300*/  @!P0 BRA `(.L_x_148) ;  /* 0xfffffffc00f08947 */ /* 0x004fea000383ffff */
[----:B------:R-:W-:Y:S05]  /*8310*/  BRA `(.L_x_149) ;  /* 0xffffffa800307947 */ /* 0x000fea000383ffff */
.L_x_47:
[----:B----4-:R-:W-:-:S07]  /*8320*/  MOV R0, UR5 ;  /* 0x0000000500007c02 */ /* 0x010fce0008000f00 */
.L_x_150:
[----:B-1----:R1:W2:Y:S02]  /*8330*/  SYNCS.PHASECHK.TRANS64.TRYWAIT P0, [R0+URZ], R3 ;  /* 0x00000003000075a7 */ /* 0x0022a400080011ff */
[----:B--2---:R-:W-:Y:S05]  /*8340*/  @!P0 NANOSLEEP.SYNCS 0x989680 ;  /* 0x009896800000895d */ /* 0x004fea0003900000 */
[----:B------:R-:W2:Y:S02]  /*8350*/  @!P0 SYNCS.PHASECHK.TRANS64 P0, [R0+URZ], R3 ;  /* 0x00000003000085a7 */ /* 0x000ea400080010ff */
[----:B--2---:R-:W-:Y:S05]  /*8360*/  @!P0 BRA `(.L_x_150) ;  /* 0xfffffffc00f08947 */ /* 0x004fea000383ffff */
[----:B------:R-:W-:Y:S05]  /*8370*/  BRA `(.L_x_151) ;  /* 0xffffffa8003c7947 */ /* 0x000fea000383ffff */
.L_x_48:
[----:B----4-:R-:W-:-:S07]  /*8380*/  MOV R0, UR5 ;  /* 0x0000000500007c02 */ /* 0x010fce0008000f00 */
.L_x_152:
[----:B-1----:R1:W2:Y:S02]  /*8390*/  SYNCS.PHASECHK.TRANS64.TRYWAIT P0, [R0+URZ], R3 ;  /* 0x00000003000075a7 */ /* 0x0022a400080011ff */
[----:B--2---:R-:W-:Y:S05]  /*83a0*/  @!P0 NANOSLEEP.SYNCS 0x989680 ;  /* 0x009896800000895d */ /* 0x004fea0003900000 */
[----:B------:R-:W2:Y:S02]  /*83b0*/  @!P0 SYNCS.PHASECHK.TRANS64 P0, [R0+URZ], R3 ;  /* 0x00000003000085a7 */ /* 0x000ea400080010ff */
[----:B--2---:R-:W-:Y:S05]  /*83c0*/  @!P0 BRA `(.L_x_152) ;  /* 0xfffffffc00f08947 */ /* 0x004fea000383ffff */
[----:B------:R-:W-:Y:S05]  /*83d0*/  BRA `(.L_x_153) ;  /* 0xffffffa800487947 */ /* 0x000fea000383ffff */
.L_x_49:
[----:B----4-:R-:W-:-:S07]  /*83e0*/  MOV R0, UR5 ;  /* 0x0000000500007c02 */ /* 0x010fce0008000f00 */
.L_x_154:
[----:B-1----:R1:W2:Y:S02]  /*83f0*/  SYNCS.PHASECHK.TRANS64.TRYWAIT P0, [R0+URZ], R3 ;  /* 0x00000003000075a7 */ /* 0x0022a400080011ff */
[----:B--2---:R-:W-:Y:S05]  /*8400*/  @!P0 NANOSLEEP.SYNCS 0x989680 ;  /* 0x009896800000895d */ /* 0x004fea0003900000 */
[----:B------:R-:W2:Y:S02]  /*8410*/  @!P0 SYNCS.PHASECHK.TRANS64 P0, [R0+URZ], R3 ;  /* 0x00000003000085a7 */ /* 0x000ea400080010ff */
[----:B--2---:R-:W-:Y:S05]  /*8420*/  @!P0 BRA `(.L_x_154) ;  /* 0xfffffffc00f08947 */ /* 0x004fea000383ffff */
[----:B------:R-:W-:Y:S05]  /*8430*/  BRA `(.L_x_155) ;  /* 0xffffffa800547947 */ /* 0x000fea000383ffff */
.L_x_50:
[----:B----4-:R-:W-:-:S07]  /*8440*/  MOV R0, UR5 ;  /* 0x0000000500007c02 */ /* 0x010fce0008000f00 */
.L_x_156:
[----:B-1----:R1:W2:Y:S02]  /*8450*/  SYNCS.PHASECHK.TRANS64.TRYWAIT P0, [R0+URZ], R3 ;  /* 0x00000003000075a7 */ /* 0x0022a400080011ff */
[----:B--2---:R-:W-:Y:S05]  /*8460*/  @!P0 NANOSLEEP.SYNCS 0x989680 ;  /* 0x009896800000895d */ /* 0x004fea0003900000 */
[----:B------:R-:W2:Y:S02]  /*8470*/  @!P0 SYNCS.PHASECHK.TRANS64 P0, [R0+URZ], R3 ;  /* 0x00000003000085a7 */ /* 0x000ea400080010ff */
[----:B--2---:R-:W-:Y:S05]  /*8480*/  @!P0 BRA `(.L_x_156) ;  /* 0xfffffffc00f08947 */ /* 0x004fea000383ffff */
[----:B------:R-:W-:Y:S05]  /*8490*/  BRA `(.L_x_157) ;  /* 0xffffffa800607947 */ /* 0x000fea000383ffff */
.L_x_51:
[----:B----4-:R-:W-:-:S07]  /*84a0*/  MOV R0, UR5 ;  /* 0x0000000500007c02 */ /* 0x010fce0008000f00 */
.L_x_158:
[----:B-1----:R1:W2:Y:S02]  /*84b0*/  SYNCS.PHASECHK.TRANS64.TRYWAIT P0, [R0+URZ], R3 ;  /* 0x00000003000075a7 */ /* 0x0022a400080011ff */
[----:B--2---:R-:W-:Y:S05]  /*84c0*/  @!P0 NANOSLEEP.SYNCS 0x989680 ;  /* 0x009896800000895d */ /* 0x004fea0003900000 */
[----:B------:R-:W2:Y:S02]  /*84d0*/  @!P0 SYNCS.PHASECHK.TRANS64 P0, [R0+URZ], R3 ;  /* 0x00000003000085a7 */ /* 0x000ea400080010ff */
[----:B--2---:R-:W-:Y:S05]  /*84e0*/  @!P0 BRA `(.L_x_158) ;  /* 0xfffffffc00f08947 */ /* 0x004fea000383ffff */
[----:B------:R-:W-:Y:S05]  /*84f0*/  BRA `(.L_x_159) ;  /* 0xffffffa8006c7947 */ /* 0x000fea000383ffff */
.L_x_52:
[----:B----4-:R-:W-:-:S07]  /*8500*/  MOV R0, UR5 ;  /* 0x0000000500007c02 */ /* 0x010fce0008000f00 */
.L_x_160:
[----:B-1----:R1:W2:Y:S02]  /*8510*/  SYNCS.PHASECHK.TRANS64.TRYWAIT P0, [R0+URZ], R3 ;  /* 0x00000003000075a7 */ /* 0x0022a400080011ff */
[----:B--2---:R-:W-:Y:S05]  /*8520*/  @!P0 NANOSLEEP.SYNCS 0x989680 ;  /* 0x009896800000895d */ /* 0x004fea0003900000 */
[----:B------:R-:W2:Y:S02]  /*8530*/  @!P0 SYNCS.PHASECHK.TRANS64 P0, [R0+URZ], R3 ;  /* 0x00000003000085a7 */ /* 0x000ea400080010ff */
[----:B--2---:R-:W-:Y:S05]  /*8540*/  @!P0 BRA `(.L_x_160) ;  /* 0xfffffffc00f08947 */ /* 0x004fea000383ffff */
[----:B------:R-:W-:Y:S05]  /*8550*/  BRA `(.L_x_161) ;  /* 0xffffffa800787947 */ /* 0x000fea000383ffff */
.L_x_53:
[----:B----4-:R-:W-:-:S07]  /*8560*/  MOV R0, UR5 ;  /* 0x0000000500007c02 */ /* 0x010fce0008000f00 */
.L_x_162:
[----:B-1----:R1:W2:Y:S02]  /*8570*/  SYNCS.PHASECHK.TRANS64.TRYWAIT P0, [R0+URZ], R3 ;  /* 0x00000003000075a7 */ /* 0x0022a400080011ff */
[----:B--2---:R-:W-:Y:S05]  /*8580*/  @!P0 NANOSLEEP.SYNCS 0x989680 ;  /* 0x009896800000895d */ /* 0x004fea0003900000 */
[----:B------:R-:W2:Y:S02]  /*8590*/  @!P0 SYNCS.PHASECHK.TRANS64 P0, [R0+URZ], R3 ;  /* 0x00000003000085a7 */ /* 0x000ea400080010ff */
[----:B--2---:R-:W-:Y:S05]  /*85a0*/  @!P0 BRA `(.L_x_162) ;  /* 0xfffffffc00f08947 */ /* 0x004fea000383ffff */
[----:B------:R-:W-:Y:S05]  /*85b0*/  BRA `(.L_x_163) ;  /* 0xffffffa800847947 */ /* 0x000fea000383ffff */
.L_x_54:
[----:B----4-:R-:W-:-:S07]  /*85c0*/  MOV R0, UR5 ;  /* 0x0000000500007c02 */ /* 0x010fce0008000f00 */
.L_x_164:
[----:B-1----:R1:W2:Y:S02]  /*85d0*/  SYNCS.PHASECHK.TRANS64.TRYWAIT P0, [R0+URZ], R3 ;  /* 0x00000003000075a7 */ /* 0x0022a400080011ff */
[----:B--2---:R-:W-:Y:S05]  /*85e0*/  @!P0 NANOSLEEP.SYNCS 0x989680 ;  /* 0x009896800000895d */ /* 0x004fea0003900000 */
[----:B------:R-:W2:Y:S02]  /*85f0*/  @!P0 SYNCS.PHASECHK.TRANS64 P0, [R0+URZ], R3 ;  /* 0x00000003000085a7 */ /* 0x000ea400080010ff */
[----:B--2---:R-:W-:Y:S05]  /*8600*/  @!P0 BRA `(.L_x_164) ;  /* 0xfffffffc00f08947 */ /* 0x004fea000383ffff */
[----:B------:R-:W-:Y:S05]  /*8610*/  BRA `(.L_x_165) ;  /* 0xffffffa800907947 */ /* 0x000fea000383ffff */
.L_x_55:
[----:B----4-:R-:W-:-:S07]  /*8620*/  MOV R0, UR5 ;  /* 0x0000000500007c02 */ /* 0x010fce0008000f00 */
.L_x_166:
[----:B-1----:R1:W2:Y:S02]  /*8630*/  SYNCS.PHASECHK.TRANS64.TRYWAIT P0, [R0+URZ], R3 ;  /* 0x00000003000075a7 */ /* 0x0022a400080011ff */
[----:B--2---:R-:W-:Y:S05]  /*8640*/  @!P0 NANOSLEEP.SYNCS 0x989680 ;  /* 0x009896800000895d */ /* 0x004fea0003900000 */
[----:B------:R-:W2:Y:S02]  /*8650*/  @!P0 SYNCS.PHASECHK.TRANS64 P0, [R0+URZ], R3 ;  /* 0x00000003000085a7 */ /* 0x000ea400080010ff */
[----:B--2---:R-:W-:Y:S05]  /*8660*/  @!P0 BRA `(.L_x_166) ;  /* 0xfffffffc00f08947 */ /* 0x004fea000383ffff */
[----:B------:R-:W-:Y:S05]  /*8670*/  BRA `(.L_x_167) ;  /* 0xffffffa8009c7947 */ /* 0x000fea000383ffff */
.L_x_56:
[----:B----4-:R-:W-:-:S07]  /*8680*/  MOV R0, UR5 ;  /* 0x0000000500007c02 */ /* 0x010fce0008000f00 */
.L_x_168:
[----:B-1----:R1:W2:Y:S02]  /*8690*/  SYNCS.PHASECHK.TRANS64.TRYWAIT P0, [R0+URZ], R3 ;  /* 0x00000003000075a7 */ /* 0x0022a400080011ff */
[----:B--2---:R-:W-:Y:S05]  /*86a0*/  @!P0 NANOSLEEP.SYNCS 0x989680 ;  /* 0x009896800000895d */ /* 0x004fea0003900000 */
[----:B------:R-:W2:Y:S02]  /*86b0*/  @!P0 SYNCS.PHASECHK.TRANS64 P0, [R0+URZ], R3 ;  /* 0x00000003000085a7 */ /* 0x000ea400080010ff */
[----:B--2---:R-:W-:Y:S05]  /*86c0*/  @!P0 BRA `(.L_x_168) ;  /* 0xfffffffc00f08947 */ /* 0x004fea000383ffff */
[----:B------:R-:W-:Y:S05]  /*86d0*/  BRA `(.L_x_169) ;  /* 0xffffffa800a87947 */ /* 0x000fea000383ffff */
.L_x_57:
[----:B----4-:R-:W-:-:S07]  /*86e0*/  MOV R0, UR5 ;  /* 0x0000000500007c02 */ /* 0x010fce0008000f00 */
.L_x_170:
[----:B-1----:R1:W2:Y:S02]  /*86f0*/  SYNCS.PHASECHK.TRANS64.TRYWAIT P0, [R0+URZ], R3 ;  /* 0x00000003000075a7 */ /* 0x0022a400080011ff */
[----:B--2---:R-:W-:Y:S05]  /*8700*/  @!P0 NANOSLEEP.SYNCS 0x989680 ;  /* 0x009896800000895d */ /* 0x004fea0003900000 */
[----:B------:R-:W2:Y:S02]  /*8710*/  @!P0 SYNCS.PHASECHK.TRANS64 P0, [R0+URZ], R3 ;  /* 0x00000003000085a7 */ /* 0x000ea400080010ff */
[----:B--2---:R-:W-:Y:S05]  /*8720*/  @!P0 BRA `(.L_x_170) ;  /* 0xfffffffc00f08947 */ /* 0x004fea000383ffff */
[----:B------:R-:W-:Y:S05]  /*8730*/  BRA `(.L_x_171) ;  /* 0xffffffa800b47947 */ /* 0x000fea000383ffff */
.L_x_58:
[----:B----4-:R-:W-:-:S07]  /*8740*/  MOV R0, UR5 ;  /* 0x0000000500007c02 */ /* 0x010fce0008000f00 */
.L_x_172:
[----:B-1----:R1:W2:Y:S02]  /*8750*/  SYNCS.PHASECHK.TRANS64.TRYWAIT P0, [R0+URZ], R3 ;  /* 0x00000003000075a7 */ /* 0x0022a400080011ff */
[----:B--2---:R-:W-:Y:S05]  /*8760*/  @!P0 NANOSLEEP.SYNCS 0x989680 ;  /* 0x009896800000895d */ /* 0x004fea0003900000 */
[----:B------:R-:W2:Y:S02]  /*8770*/  @!P0 SYNCS.PHASECHK.TRANS64 P0, [R0+URZ], R3 ;  /* 0x00000003000085a7 */ /* 0x000ea400080010ff */
[----:B--2---:R-:W-:Y:S05]  /*8780*/  @!P0 BRA `(.L_x_172) ;  /* 0xfffffffc00f08947 */ /* 0x004fea000383ffff */
[----:B------:R-:W-:Y:S05]  /*8790*/  BRA `(.L_x_173) ;  /* 0xffffffa800c07947 */ /* 0x000fea000383ffff */
.L_x_59:
[----:B----4-:R-:W-:-:S07]  /*87a0*/  MOV R0, UR5 ;  /* 0x0000000500007c02 */ /* 0x010fce0008000f00 */
.L_x_174:
[----:B-1----:R1:W2:Y:S02]  /*87b0*/  SYNCS.PHASECHK.TRANS64.TRYWAIT P0, [R0+URZ], R3 ;  /* 0x00000003000075a7 */ /* 0x0022a400080011ff */
[----:B--2---:R-:W-:Y:S05]  /*87c0*/  @!P0 NANOSLEEP.SYNCS 0x989680 ;  /* 0x009896800000895d */ /* 0x004fea0003900000 */
[----:B------:R-:W2:Y:S02]  /*87d0*/  @!P0 SYNCS.PHASECHK.TRANS64 P0, [R0+URZ], R3 ;  /* 0x00000003000085a7 */ /* 0x000ea400080010ff */
[----:B--2---:R-:W-:Y:S05]  /*87e0*/  @!P0 BRA `(.L_x_174) ;  /* 0xfffffffc00f08947 */ /* 0x004fea000383ffff */
[----:B------:R-:W-:Y:S05]  /*87f0*/  BRA `(.L_x_175) ;  /* 0xffffffa800cc7947 */ /* 0x000fea000383ffff */
.L_x_60:
[----:B----4-:R-:W-:-:S07]  /*8800*/  MOV R0, UR5 ;  /* 0x0000000500007c02 */ /* 0x010fce0008000f00 */
.L_x_176:
[----:B-1----:R1:W2:Y:S02]  /*8810*/  SYNCS.PHASECHK.TRANS64.TRYWAIT P0, [R0+URZ], R3 ;  /* 0x00000003000075a7 */ /* 0x0022a400080011ff */
[----:B--2---:R-:W-:Y:S05]  /*8820*/  @!P0 NANOSLEEP.SYNCS 0x989680 ;  /* 0x009896800000895d */ /* 0x004fea0003900000 */
[----:B------:R-:W2:Y:S02]  /*8830*/  @!P0 SYNCS.PHASECHK.TRANS64 P0, [R0+URZ], R3 ;  /* 0x00000003000085a7 */ /* 0x000ea400080010ff */
[----:B--2---:R-:W-:Y:S05]  /*8840*/  @!P0 BRA `(.L_x_176) ;  /* 0xfffffffc00f08947 */ /* 0x004fea000383ffff */
[----:B------:R-:W-:Y:S05]  /*8850*/  BRA `(.L_x_177) ;  /* 0xffffffa800d87947 */ /* 0x000fea000383ffff */
.L_x_61:
[----:B----4-:R-:W-:-:S07]  /*8860*/  MOV R0, UR5 ;  /* 0x0000000500007c02 */ /* 0x010fce0008000f00 */
.L_x_178:
[----:B-1----:R1:W2:Y:S02]  /*8870*/  SYNCS.PHASECHK.TRANS64.TRYWAIT P0, [R0+URZ], R3 ;  /* 0x00000003000075a7 */ /* 0x0022a400080011ff */
[----:B--2---:R-:W-:Y:S05]  /*8880*/  @!P0 NANOSLEEP.SYNCS 0x989680 ;  /* 0x009896800000895d */ /* 0x004fea0003900000 */
[----:B------:R-:W2:Y:S02]  /*8890*/  @!P0 SYNCS.PHASECHK.TRANS64 P0, [R0+URZ], R3 ;  /* 0x00000003000085a7 */ /* 0x000ea400080010ff */
[----:B--2---:R-:W-:Y:S05]  /*88a0*/  @!P0 BRA `(.L_x_178) ;  /* 0xfffffffc00f08947 */ /* 0x004fea000383ffff */
[----:B------:R-:W-:Y:S05]  /*88b0*/  BRA `(.L_x_179) ;  /* 0xffffffa800e47947 */ /* 0x000fea000383ffff */
.L_x_62:
[----:B----4-:R-:W-:-:S07]  /*88c0*/  MOV R0, UR5 ;  /* 0x0000000500007c02 */ /* 0x010fce0008000f00 */
.L_x_180:
[----:B-1----:R1:W2:Y:S02]  /*88d0*/  SYNCS.PHASECHK.TRANS64.TRYWAIT P0, [R0+URZ], R3 ;  /* 0x00000003000075a7 */ /* 0x0022a400080011ff */
[----:B--2---:R-:W-:Y:S05]  /*88e0*/  @!P0 NANOSLEEP.SYNCS 0x989680 ;  /* 0x009896800000895d */ /* 0x004fea0003900000 */
[----:B------:R-:W2:Y:S02]  /*88f0*/  @!P0 SYNCS.PHASECHK.TRANS64 P0, [R0+URZ], R3 ;  /* 0x00000003000085a7 */ /* 0x000ea400080010ff */
[----:B--2---:R-:W-:Y:S05]  /*8900*/  @!P0 BRA `(.L_x_180) ;  /* 0xfffffffc00f08947 */ /* 0x004fea000383ffff */
[----:B------:R-:W-:Y:S05]  /*8910*/  BRA `(.L_x_181) ;  /* 0xffffffa800f07947 */ /* 0x000fea000383ffff */
.L_x_63:
[----:B----4-:R-:W-:-:S07]  /*8920*/  MOV R0, UR5 ;  /* 0x0000000500007c02 */ /* 0x010fce0008000f00 */
.L_x_182:
[----:B-1----:R1:W2:Y:S02]  /*8930*/  SYNCS.PHASECHK.TRANS64.TRYWAIT P0, [R0+URZ], R3 ;  /* 0x00000003000075a7 */ /* 0x0022a400080011ff */
[----:B--2---:R-:W-:Y:S05]  /*8940*/  @!P0 NANOSLEEP.SYNCS 0x989680 ;  /* 0x009896800000895d */ /* 0x004fea0003900000 */
[----:B------:R-:W2:Y:S02]  /*8950*/  @!P0 SYNCS.PHASECHK.TRANS64 P0, [R0+URZ], R3 ;  /* 0x00000003000085a7 */ /* 0x000ea400080010ff */
[----:B--2---:R-:W-:Y:S05]  /*8960*/  @!P0 BRA `(.L_x_182) ;  /* 0xfffffffc00f08947 */ /* 0x004fea000383ffff */
[----:B------:R-:W-:Y:S05]  /*8970*/  BRA `(.L_x_183) ;  /* 0xffffffa800fc7947 */ /* 0x000fea000383ffff */
.L_x_64:
[----:B----4-:R-:W-:-:S07]  /*8980*/  MOV R0, UR5 ;  /* 0x0000000500007c02 */ /* 0x010fce0008000f00 */
.L_x_184:
[----:B-1----:R1:W2:Y:S02]  /*8990*/  SYNCS.PHASECHK.TRANS64.TRYWAIT P0, [R0+URZ], R3 ;  /* 0x00000003000075a7 */ /* 0x0022a400080011ff */
[----:B--2---:R-:W-:Y:S05]  /*89a0*/  @!P0 NANOSLEEP.SYNCS 0x989680 ;  /* 0x009896800000895d */ /* 0x004fea0003900000 */
[----:B------:R-:W2:Y:S02]  /*89b0*/  @!P0 SYNCS.PHASECHK.TRANS64 P0, [R0+URZ], R3 ;  /* 0x00000003000085a7 */ /* 0x000ea400080010ff */
[----:B--2---:R-:W-:Y:S05]  /*89c0*/  @!P0 BRA `(.L_x_184) ;  /* 0xfffffffc00f08947 */ /* 0x004fea000383ffff */
[----:B------:R-:W-:Y:S05]  /*89d0*/  BRA `(.L_x_185) ;  /* 0xffffffac00087947 */ /* 0x000fea000383ffff */
.L_x_65:
[----:B----4-:R-:W-:-:S07]  /*89e0*/  MOV R0, UR5 ;  /* 0x0000000500007c02 */ /* 0x010fce0008000f00 */
.L_x_186:
[----:B-1----:R1:W2:Y:S02]  /*89f0*/  SYNCS.PHASECHK.TRANS64.TRYWAIT P0, [R0+URZ], R3 ;  /* 0x00000003000075a7 */ /* 0x0022a400080011ff */
[----:B--2---:R-:W-:Y:S05]  /*8a00*/  @!P0 NANOSLEEP.SYNCS 0x989680 ;  /* 0x009896800000895d */ /* 0x004fea0003900000 */
[----:B------:R-:W2:Y:S02]  /*8a10*/  @!P0 SYNCS.PHASECHK.TRANS64 P0, [R0+URZ], R3 ;  /* 0x00000003000085a7 */ /* 0x000ea400080010ff */
[----:B--2---:R-:W-:Y:S05]  /*8a20*/  @!P0 BRA `(.L_x_186) ;  /* 0xfffffffc00f08947 */ /* 0x004fea000383ffff */
[----:B------:R-:W-:Y:S05]  /*8a30*/  BRA `(.L_x_187) ;  /* 0xffffffac00147947 */ /* 0x000fea000383ffff */
.L_x_66:
[----:B----4-:R-:W-:-:S07]  /*8a40*/  MOV R0, UR5 ;  /* 0x0000000500007c02 */ /* 0x010fce0008000f00 */
.L_x_188:
[----:B-1----:R1:W2:Y:S02]  /*8a50*/  SYNCS.PHASECHK.TRANS64.TRYWAIT P0, [R0+URZ], R3 ;  /* 0x00000003000075a7 */ /* 0x0022a400080011ff */
[----:B--2---:R-:W-:Y:S05]  /*8a60*/  @!P0 NANOSLEEP.SYNCS 0x989680 ;  /* 0x009896800000895d */ /* 0x004fea0003900000 */
[----:B------:R-:W2:Y:S02]  /*8a70*/  @!P0 SYNCS.PHASECHK.TRANS64 P0, [R0+URZ], R3 ;  /* 0x00000003000085a7 */ /* 0x000ea400080010ff */
[----:B--2---:R-:W-:Y:S05]  /*8a80*/  @!P0 BRA `(.L_x_188) ;  /* 0xfffffffc00f08947 */ /* 0x004fea000383ffff */
[----:B------:R-:W-:Y:S05]  /*8a90*/  BRA `(.L_x_189) ;  /* 0xffffffac00207947 */ /* 0x000fea000383ffff */
.L_x_67:
[----:B----4-:R-:W-:-:S07]  /*8aa0*/  MOV R0, UR5 ;  /* 0x0000000500007c02 */ /* 0x010fce0008000f00 */
.L_x_190:
[----:B-1----:R1:W2:Y:S02]  /*8ab0*/  SYNCS.PHASECHK.TRANS64.TRYWAIT P0, [R0+URZ], R3 ;  /* 0x00000003000075a7 */ /* 0x0022a400080011ff */
[----:B--2---:R-:W-:Y:S05]  /*8ac0*/  @!P0 NANOSLEEP.SYNCS 0x989680 ;  /* 0x009896800000895d */ /* 0x004fea0003900000 */
[----:B------:R-:W2:Y:S02]  /*8ad0*/  @!P0 SYNCS.PHASECHK.TRANS64 P0, [R0+URZ], R3 ;  /* 0x00000003000085a7 */ /* 0x000ea400080010ff */
[----:B--2---:R-:W-:Y:S05]  /*8ae0*/  @!P0 BRA `(.L_x_190) ;  /* 0xfffffffc00f08947 */ /* 0x004fea000383ffff */
[----:B------:R-:W-:Y:S05]  /*8af0*/  BRA `(.L_x_191) ;  /* 0xffffffac002c7947 */ /* 0x000fea000383ffff */
.L_x_68:
[----:B----4-:R-:W-:-:S07]  /*8b00*/  MOV R0, UR5 ;  /* 0x0000000500007c02 */ /* 0x010fce0008000f00 */
.L_x_192:
[----:B-1----:R1:W2:Y:S02]  /*8b10*/  SYNCS.PHASECHK.TRANS64.TRYWAIT P0, [R0+URZ], R3 ;  /* 0x00000003000075a7 */ /* 0x0022a400080011ff */
[----:B--2---:R-:W-:Y:S05]  /*8b20*/  @!P0 NANOSLEEP.SYNCS 0x989680 ;  /* 0x009896800000895d */ /* 0x004fea0003900000 */
[----:B------:R-:W2:Y:S02]  /*8b30*/  @!P0 SYNCS.PHASECHK.TRANS64 P0, [R0+URZ], R3 ;  /* 0x00000003000085a7 */ /* 0x000ea400080010ff */
[----:B--2---:R-:W-:Y:S05]  /*8b40*/  @!P0 BRA `(.L_x_192) ;  /* 0xfffffffc00f08947 */ /* 0x004fea000383ffff */
[----:B------:R-:W-:Y:S05]  /*8b50*/  BRA `(.L_x_193) ;  /* 0xffffffac00387947 */ /* 0x000fea000383ffff */
.L_x_69:
[----:B----4-:R-:W-:-:S07]  /*8b60*/  MOV R0, UR5 ;  /* 0x0000000500007c02 */ /* 0x010fce0008000f00 */
.L_x_194:
[----:B-1----:R1:W2:Y:S02]  /*8b70*/  SYNCS.PHASECHK.TRANS64.TRYWAIT P0, [R0+URZ], R3 ;  /* 0x00000003000075a7 */ /* 0x0022a400080011ff */
[----:B--2---:R-:W-:Y:S05]  /*8b80*/  @!P0 NANOSLEEP.SYNCS 0x989680 ;  /* 0x009896800000895d */ /* 0x004fea0003900000 */
[----:B------:R-:W2:Y:S02]  /*8b90*/  @!P0 SYNCS.PHASECHK.TRANS64 P0, [R0+URZ], R3 ;  /* 0x00000003000085a7 */ /* 0x000ea400080010ff */
[----:B--2---:R-:W-:Y:S05]  /*8ba0*/  @!P0 BRA `(.L_x_194) ;  /* 0xfffffffc00f08947 */ /* 0x004fea000383ffff */
[----:B------:R-:W-:Y:S05]  /*8bb0*/  BRA `(.L_x_195) ;  /* 0xffffffac00447947 */ /* 0x000fea000383ffff */
.L_x_72:
[----:B-1----:R1:W2:Y:S02]  /*8bc0*/  SYNCS.PHASECHK.TRANS64.TRYWAIT P0, [R0+URZ+0x2a0], R5 ;  /* 0x0002a005000075a7 */ /* 0x0022a400080011ff */
[----:B--2---:R-:W-:Y:S05]  /*8bd0*/  @!P0 NANOSLEEP.SYNCS 0x989680 ;  /* 0x009896800000895d */ /* 0x004fea0003900000 */
[----:B------:R-:W2:Y:S02]  /*8be0*/  @!P0 SYNCS.PHASECHK.TRANS64 P0, [R0+URZ+0x2a0], R5 ;  /* 0x0002a005000085a7 */ /* 0x000ea400080010ff */
[----:B--2---:R-:W-:Y:S05]  /*8bf0*/  @!P0 BRA `(.L_x_72) ;  /* 0xfffffffc00f08947 */ /* 0x004fea000383ffff */
[----:B------:R-:W-:Y:S05]  /*8c00*/  BRA `(.L_x_196) ;  /* 0xffffffac00a07947 */ /* 0x000fea000383ffff */
.L_x_73:
[----:B------:R-:W-:-:S07]  /*8c10*/  MOV R0, UR5 ;  /* 0x0000000500007c02 */ /* 0x000fce0008000f00 */
.L_x_197:
[----:B-1----:R1:W2:Y:S02]  /*8c20*/  SYNCS.PHASECHK.TRANS64.TRYWAIT P0, [R0+URZ+0x250], R5 ;  /* 0x00025005000075a7 */ /* 0x0022a400080011ff */
[----:B--2---:R-:W-:Y:S05]  /*8c30*/  @!P0 NANOSLEEP.SYNCS 0x989680 ;  /* 0x009896800000895d */ /* 0x004fea0003900000 */
[----:B------:R-:W2:Y:S02]  /*8c40*/  @!P0 SYNCS.PHASECHK.TRANS64 P0, [R0+URZ+0x250], R5 ;  /* 0x00025005000085a7 */ /* 0x000ea400080010ff */
[----:B--2---:R-:W-:Y:S05]  /*8c50*/  @!P0 BRA `(.L_x_197) ;  /* 0xfffffffc00f08947 */ /* 0x004fea000383ffff */
[----:B------:R-:W-:Y:S05]  /*8c60*/  BRA `(.L_x_198) ;  /* 0xffffffac00b07947 */ /* 0x000fea000383ffff */
.L_x_74:
[----:B-1----:R1:W2:Y:S02]  /*8c70*/  SYNCS.PHASECHK.TRANS64.TRYWAIT P1, [R0+URZ+0x240], R5 ;  /* 0x00024005000075a7 */ /* 0x0022a400080211ff */
[----:B--2---:R-:W-:Y:S05]  /*8c80*/  @!P1 NANOSLEEP.SYNCS 0x989680 ;  /* 0x009896800000995d */ /* 0x004fea0003900000 */
[----:B------:R-:W2:Y:S02]  /*8c90*/  @!P1 SYNCS.PHASECHK.TRANS64 P1, [R0+URZ+0x240], R5 ;  /* 0x00024005000095a7 */ /* 0x000ea400080210ff */
[----:B--2---:R-:W-:Y:S05]  /*8ca0*/  @!P1 BRA `(.L_x_74) ;  /* 0xfffffffc00f09947 */ /* 0x004fea000383ffff */
[----:B------:R-:W-:Y:S05]  /*8cb0*/  BRA `(.L_x_199) ;  /* 0xffffffac00e07947 */ /* 0x000fea000383ffff */
.L_x_77:
[----:B------:R-:W-:-:S07]  /*8cc0*/  MOV R0, UR5 ;  /* 0x0000000500007c02 */ /* 0x000fce0008000f00 */
.L_x_200:
[----:B-1----:R1:W2:Y:S02]  /*8cd0*/  SYNCS.PHASECHK.TRANS64.TRYWAIT P0, [R0+URZ+0x250], R3 ;  /* 0x00025003000075a7 */ /* 0x0022a400080011ff */
[----:B--2---:R-:W-:Y:S05]  /*8ce0*/  @!P0 NANOSLEEP.SYNCS 0x989680 ;  /* 0x009896800000895d */ /* 0x004fea0003900000 */
[----:B------:R-:W2:Y:S02]  /*8cf0*/  @!P0 SYNCS.PHASECHK.TRANS64 P0, [R0+URZ+0x250], R3 ;  /* 0x00025003000085a7 */ /* 0x000ea400080010ff */
[----:B--2---:R-:W-:Y:S05]  /*8d00*/  @!P0 BRA `(.L_x_200) ;  /* 0xfffffffc00f08947 */ /* 0x004fea000383ffff */
[----:B------:R-:W-:Y:S05]  /*8d10*/  BRA `(.L_x_76) ;  /* 0xffffffb000347947 */ /* 0x000fea000383ffff */
.L_x_84:
[----:B-1----:R1:W2:Y:S02]  /*8d20*/  SYNCS.PHASECHK.TRANS64.TRYWAIT P1, [R0+URZ+0x240], R5 ;  /* 0x00024005000075a7 */ /* 0x0022a400080211ff */
[----:B--2---:R-:W-:Y:S05]  /*8d30*/  @!P1 NANOSLEEP.SYNCS 0x989680 ;  /* 0x009896800000995d */ /* 0x004fea0003900000 */
[----:B------:R-:W2:Y:S02]  /*8d40*/  @!P1 SYNCS.PHASECHK.TRANS64 P1, [R0+URZ+0x240], R5 ;  /* 0x00024005000095a7 */ /* 0x000ea400080210ff */
[----:B--2---:R-:W-:Y:S05]  /*8d50*/  @!P1 BRA `(.L_x_84) ;  /* 0xfffffffc00f09947 */ /* 0x004fea000383ffff */
[----:B------:R-:W-:Y:S05]  /*8d60*/  BRA `(.L_x_201) ;  /* 0xffffffb4008c7947 */ /* 0x000fea000383ffff */
.L_x_85:
[----:B------:R-:W-:-:S07]  /*8d70*/  MOV R3, UR9 ;  /* 0x0000000900037c02 */ /* 0x000fce0008000f00 */
.L_x_202:
[----:B-1----:R1:W2:Y:S02]  /*8d80*/  SYNCS.PHASECHK.TRANS64.TRYWAIT P0, [R3+URZ+0x280], R0 ;  /* 0x00028000030075a7 */ /* 0x0022a400080011ff */
[----:B--2---:R-:W-:Y:S05]  /*8d90*/  @!P0 NANOSLEEP.SYNCS 0x989680 ;  /* 0x009896800000895d */ /* 0x004fea0003900000 */
[----:B------:R-:W2:Y:S02]  /*8da0*/  @!P0 SYNCS.PHASECHK.TRANS64 P0, [R3+URZ+0x280], R0 ;  /* 0x00028000030085a7 */ /* 0x000ea400080010ff */
[----:B--2---:R-:W-:Y:S05]  /*8db0*/  @!P0 BRA `(.L_x_202) ;  /* 0xfffffffc00f08947 */ /* 0x004fea000383ffff */
[----:B------:R-:W-:Y:S05]  /*8dc0*/  BRA `(.L_x_203) ;  /* 0xffffffb400c07947 */ /* 0x000fea000383ffff */
.L_x_88:
[----:B------:R-:W-:Y:S07]  /*8dd0*/  MOV R0, UR7 ;  /* 0x0000000700007c02 */ /* 0x000fee0008000f00 */
.L_x_204:
[----:B-1----:R1:W2:Y:S02]  /*8de0*/  SYNCS.PHASECHK.TRANS64.TRYWAIT P0, [R0+URZ], R3 ;  /* 0x00000003000075a7 */ /* 0x0022a400080011ff */
[----:B--2---:R-:W-:Y:S05]  /*8df0*/  @!P0 NANOSLEEP.SYNCS 0x989680 ;  /* 0x009896800000895d */ /* 0x004fea0003900000 */
[----:B------:R-:W2:Y:S02]  /*8e00*/  @!P0 SYNCS.PHASECHK.TRANS64 P0, [R0+URZ], R3 ;  /* 0x00000003000085a7 */ /* 0x000ea400080010ff */
[----:B--2---:R-:W-:Y:S05]  /*8e10*/  @!P0 BRA `(.L_x_204) ;  /* 0xfffffffc00f08947 */ /* 0x004fea000383ffff */
[----:B------:R-:W-:Y:S05]  /*8e20*/  BRA `(.L_x_87) ;  /* 0xffffffb400e07947 */ /* 0x000fea000383ffff */
.L_x_91:
[----:B------:R-:W-:-:S07]  /*8e30*/  MOV R0, UR5 ;  /* 0x0000000500007c02 */ /* 0x000fce0008000f00 */
.L_x_205:
[----:B--2---:R2:W3:Y:S02]  /*8e40*/  SYNCS.PHASECHK.TRANS64.TRYWAIT P0, [R0+URZ], R3 ;  /* 0x00000003000075a7 */ /* 0x0044e400080011ff */
[----:B---3--:R-:W-:Y:S05]  /*8e50*/  @!P0 NANOSLEEP.SYNCS 0x989680 ;  /* 0x009896800000895d */ /* 0x008fea0003900000 */
[----:B------:R-:W3:Y:S02]  /*8e60*/  @!P0 SYNCS.PHASECHK.TRANS64 P0, [R0+URZ], R3 ;  /* 0x00000003000085a7 */ /* 0x000ee400080010ff */
[----:B---3--:R-:W-:Y:S05]  /*8e70*/  @!P0 BRA `(.L_x_205) ;  /* 0xfffffffc00f08947 */ /* 0x008fea000383ffff */
[----:B------:R-:W-:Y:S05]  /*8e80*/  BRA `(.L_x_206) ;  /* 0xffffffb800807947 */ /* 0x000fea000383ffff */
.L_x_92:
[----:B------:R-:W-:-:S07]  /*8e90*/  MOV R0, UR5 ;  /* 0x0000000500007c02 */ /* 0x000fce0008000f00 */
.L_x_207:
[----:B--2---:R2:W3:Y:S02]  /*8ea0*/  SYNCS.PHASECHK.TRANS64.TRYWAIT P0, [R0+URZ], R3 ;  /* 0x00000003000075a7 */ /* 0x0044e400080011ff */
[----:B---3--:R-:W-:Y:S05]  /*8eb0*/  @!P0 NANOSLEEP.SYNCS 0x989680 ;  /* 0x009896800000895d */ /* 0x008fea0003900000 */
[----:B------:R-:W3:Y:S02]  /*8ec0*/  @!P0 SYNCS.PHASECHK.TRANS64 P0, [R0+URZ], R3 ;  /* 0x00000003000085a7 */ /* 0x000ee400080010ff */
[----:B---3--:R-:W-:Y:S05]  /*8ed0*/  @!P0 BRA `(.L_x_207) ;  /* 0xfffffffc00f08947 */ /* 0x008fea000383ffff */
[----:B------:R-:W-:Y:S05]  /*8ee0*/  BRA `(.L_x_208) ;  /* 0xffffffb8008c7947 */ /* 0x000fea000383ffff */
.L_x_93:
[----:B------:R-:W-:-:S07]  /*8ef0*/  MOV R0, UR5 ;  /* 0x0000000500007c02 */ /* 0x000fce0008000f00 */
.L_x_209:
[----:B--2---:R2:W3:Y:S02]  /*8f00*/  SYNCS.PHASECHK.TRANS64.TRYWAIT P0, [R0+URZ], R3 ;  /* 0x00000003000075a7 */ /* 0x0044e400080011ff */
[----:B---3--:R-:W-:Y:S05]  /*8f10*/  @!P0 NANOSLEEP.SYNCS 0x989680 ;  /* 0x009896800000895d */ /* 0x008fea0003900000 */
[----:B------:R-:W3:Y:S02]  /*8f20*/  @!P0 SYNCS.PHASECHK.TRANS64 P0, [R0+URZ], R3 ;  /* 0x00000003000085a7 */ /* 0x000ee400080010ff */
[----:B---3--:R-:W-:Y:S05]  /*8f30*/  @!P0 BRA `(.L_x_209) ;  /* 0xfffffffc00f08947 */ /* 0x008fea000383ffff */
[----:B------:R-:W-:Y:S05]  /*8f40*/  BRA `(.L_x_210) ;  /* 0xffffffb800987947 */ /* 0x000fea000383ffff */
.L_x_94:
[----:B------:R-:W-:-:S07]  /*8f50*/  MOV R0, UR7 ;  /* 0x0000000700007c02 */ /* 0x000fce0008000f00 */
.L_x_211:
[----:B--2---:R2:W3:Y:S02]  /*8f60*/  SYNCS.PHASECHK.TRANS64.TRYWAIT P0, [R0+URZ], R3 ;  /* 0x00000003000075a7 */ /* 0x0044e400080011ff */
[----:B---3--:R-:W-:Y:S05]  /*8f70*/  @!P0 NANOSLEEP.SYNCS 0x989680 ;  /* 0x009896800000895d */ /* 0x008fea0003900000 */
[----:B------:R-:W3:Y:S02]  /*8f80*/  @!P0 SYNCS.PHASECHK.TRANS64 P0, [R0+URZ], R3 ;  /* 0x00000003000085a7 */ /* 0x000ee400080010ff */
[----:B---3--:R-:W-:Y:S05]  /*8f90*/  @!P0 BRA `(.L_x_211) ;  /* 0xfffffffc00f08947 */ /* 0x008fea000383ffff */
[----:B------:R-:W-:Y:S05]  /*8fa0*/  BRA `(.L_x_212) ;  /* 0xffffffb800a47947 */ /* 0x000fea000383ffff */
.L_x_99:
[----:B---3--:R3:W1:Y:S02]  /*8fb0*/  SYNCS.PHASECHK.TRANS64.TRYWAIT P0, [R0+URZ+0x240], R3 ;  /* 0x00024003000075a7 */ /* 0x00866400080011ff */
[----:B-1----:R-:W-:Y:S05]  /*8fc0*/  @!P0 NANOSLEEP.SYNCS 0x989680 ;  /* 0x009896800000895d */ /* 0x002fea0003900000 */
[----:B------:R-:W1:Y:S02]  /*8fd0*/  @!P0 SYNCS.PHASECHK.TRANS64 P0, [R0+URZ+0x240], R3 ;  /* 0x00024003000085a7 */ /* 0x000e6400080010ff */
[----:B-1----:R-:W-:Y:S05]  /*8fe0*/  @!P0 BRA `(.L_x_99) ;  /* 0xfffffffc00f08947 */ /* 0x002fea000383ffff */
[----:B------:R-:W-:Y:S05]  /*8ff0*/  BRA `(.L_x_213) ;  /* 0xffffffbc00a07947 */ /* 0x000fea000383ffff */
.L_x_102:
[----:B------:R-:W-:Y:S07]  /*9000*/  MOV R0, UR6 ;  /* 0x0000000600007c02 */ /* 0x000fee0008000f00 */
.L_x_214:
[----:B-1----:R1:W3:Y:S02]  /*9010*/  SYNCS.PHASECHK.TRANS64.TRYWAIT P0, [R0+URZ+0x238], R3 ;  /* 0x00023803000075a7 */ /* 0x0022e400080011ff */
[----:B---3--:R-:W-:Y:S05]  /*9020*/  @!P0 NANOSLEEP.SYNCS 0x989680 ;  /* 0x009896800000895d */ /* 0x008fea0003900000 */
[----:B------:R-:W3:Y:S02]  /*9030*/  @!P0 SYNCS.PHASECHK.TRANS64 P0, [R0+URZ+0x238], R3 ;  /* 0x00023803000085a7 */ /* 0x000ee400080010ff */
[----:B---3--:R-:W-:Y:S05]  /*9040*/  @!P0 BRA `(.L_x_214) ;  /* 0xfffffffc00f08947 */ /* 0x008fea000383ffff */
[----:B------:R-:W-:Y:S05]  /*9050*/  BRA `(.L_x_101) ;  /* 0xffffffc0008c7947 */ /* 0x000fea000383ffff */
.L_x_105:
[----:B------:R-:W-:Y:S07]  /*9060*/  MOV R3, UR6 ;  /* 0x0000000600037c02 */ /* 0x000fee0008000f00 */
.L_x_215:
[----:B-1----:R1:W2:Y:S02]  /*9070*/  SYNCS.PHASECHK.TRANS64.TRYWAIT P2, [R3+URZ+0x228], R26 ;  /* 0x0002281a030075a7 */ /* 0x0022a400080411ff */
[----:B--2---:R-:W-:Y:S05]  /*9080*/  @!P2 NANOSLEEP.SYNCS 0x989680 ;  /* 0x009896800000a95d */ /* 0x004fea0003900000 */
[----:B------:R-:W2:Y:S02]  /*9090*/  @!P2 SYNCS.PHASECHK.TRANS64 P2, [R3+URZ+0x228], R26 ;  /* 0x0002281a0300a5a7 */ /* 0x000ea400080410ff */
[----:B--2---:R-:W-:Y:S05]  /*90a0*/  @!P2 BRA `(.L_x_215) ;  /* 0xfffffffc00f0a947 */ /* 0x004fea000383ffff */
[----:B------:R-:W-:Y:S05]  /*90b0*/  BRA `(.L_x_216) ;  /* 0xffffffc400207947 */ /* 0x000fea000383ffff */
.L_x_108:
[----:B--2---:R2:W4:Y:S02]  /*90c0*/  SYNCS.PHASECHK.TRANS64.TRYWAIT P0, [R0+URZ+0x240], R3 ;  /* 0x00024003000075a7 */ /* 0x00452400080011ff */
[----:B----4-:R-:W-:Y:S05]  /*90d0*/  @!P0 NANOSLEEP.SYNCS 0x989680 ;  /* 0x009896800000895d */ /* 0x010fea0003900000 */
[----:B------:R-:W4:Y:S02]  /*90e0*/  @!P0 SYNCS.PHASECHK.TRANS64 P0, [R0+URZ+0x240], R3 ;  /* 0x00024003000085a7 */ /* 0x000f2400080010ff */
[----:B----4-:R-:W-:Y:S05]  /*90f0*/  @!P0 BRA `(.L_x_108) ;  /* 0xfffffffc00f08947 */ /* 0x010fea000383ffff */
[----:B------:R-:W-:Y:S05]  /*9100*/  BRA `(.L_x_217) ;  /* 0xffffffc800807947 */ /* 0x000fea000383ffff */
.L_x_119:
[----:B-1----:R-:W-:Y:S04]  /*9110*/  MOV R0, UR43 ;  /* 0x0000002b00007c02 */ /* 0x002fe80008000f00 */
[----:B------:R1:W2:Y:S03]  /*9120*/  SYNCS.PHASECHK.TRANS64.TRYWAIT P1, [R0+URZ+0x220], R3 ;  /* 0x00022003000075a7 */ /* 0x0002a600080211ff */
[----:B--2---:R-:W-:Y:S05]  /*9130*/  @!P1 NANOSLEEP.SYNCS 0x989680 ;  /* 0x009896800000995d */ /* 0x004fea0003900000 */
[----:B------:R-:W2:Y:S02]  /*9140*/  @!P1 SYNCS.PHASECHK.TRANS64 P1, [R0+URZ+0x220], R3 ;  /* 0x00022003000095a7 */ /* 0x000ea400080210ff */
[----:B--2---:R-:W-:Y:S05]  /*9150*/  @!P1 BRA `(.L_x_119) ;  /* 0xfffffffc00ec9947 */ /* 0x004fea000383ffff */
[----:B------:R-:W-:Y:S05]  /*9160*/  BRA `(.L_x_118) ;  /* 0xffffffd4007c7947 */ /* 0x000fea000383ffff */
.L_x_121:
[----:B------:R1:W1:Y:S02]  /*9170*/  SYNCS.PHASECHK.TRANS64.TRYWAIT P1, [R148+URZ+0x260], R5 ;  /* 0x00026005940075a7 */ /* 0x00026400080211ff */
[----:B-1----:R-:W-:Y:S05]  /*9180*/  @!P1 NANOSLEEP.SYNCS 0x989680 ;  /* 0x009896800000995d */ /* 0x002fea0003900000 */
[----:B------:R-:W1:Y:S02]  /*9190*/  @!P1 SYNCS.PHASECHK.TRANS64 P1, [R148+URZ+0x260], R5 ;  /* 0x00026005940095a7 */ /* 0x000e6400080210ff */
[----:B-1----:R-:W-:Y:S05]  /*91a0*/  @!P1 BRA `(.L_x_121) ;  /* 0xfffffffc00f09947 */ /* 0x002fea000383ffff */
[----:B------:R-:W-:Y:S05]  /*91b0*/  BRA `(.L_x_120) ;  /* 0xffffffd400c07947 */ /* 0x000fea000383ffff */
        .weak           $__internal_0_$__cuda_sm10x_tcgen05_guardrail_trap_col_being_dealloced_not_returned_by_alloc
        .type           $__internal_0_$__cuda_sm10x_tcgen05_guardrail_trap_col_being_dealloced_not_returned_by_alloc,@function
        .size           $__internal_0_$__cuda_sm10x_tcgen05_guardrail_trap_col_being_dealloced_not_returned_by_alloc,($__internal_1_$__cuda_sm10x_tcgen05_guardrail_trap_phase_invalid_during_alloc - $__internal_0_$__cuda_sm10x_tcgen05_guardrail_trap_col_being_dealloced_not_returned_by_alloc)
$__internal_0_$__cuda_sm10x_tcgen05_guardrail_trap_col_being_dealloced_not_returned_by_alloc:
[----:B------:R-:W-:Y:S05]  /*91c0*/  BPT.TRAP 0x1 ;  /* 0x000000040000795c */ /* 0x000fea0000300000 */
[----:B------:R-:W-:-:S04]  /*91d0*/  HFMA2 R3, -RZ, RZ, 0, 0 ;  /* 0x00000000ff037431 */ /* 0x000fc800000001ff */
[----:B------:R-:W-:Y:S05]  /*91e0*/  RET.REL.NODEC R2 `(_ZN7cutlass13device_kernelINS_4gemm6kernel13GemmUniversalIN4cute5tupleIJiiiiEEENS1_10collective13CollectiveMmaINS1_35MainloopSm100TmaUmmaWarpSpecializedILi34ELi2ELi4ENS5_IJNS4_1CILi1EEESB_SB_EEEEENS5_IJNSA_ILi128EEENSA_ILi64EEENSA_ILi32EEEEEEaNS5_IJlSB_lEEEaSI_NS4_8TiledMMAINS4_8MMA_AtomIJNS4_15SM100_MMA_S8_SSIaaiLi128ELi64ELNS4_4UMMA5MajorE0ELSN_0ELNSM_8SaturateE0EEEEEENS4_6LayoutISC_NS5_IJNSA_ILi0EEESS_SS_EEEEENS5_IJNS4_10UnderscoreESV_SV_EEEEENS4_13SM90_TMA_LOADENS4_14ComposedLayoutINS4_7SwizzleILi1ELi4ELi3EEENS4_18smem_ptr_flag_bitsILi8EEENSR_INS5_IJNSA_ILi8EEESG_EEENS5_IJSG_SB_EEEEEEEvNS4_8identityESY_S18_vS19_EENS_8epilogue10collective18CollectiveEpilogueINS1B_23Sm100TmaWarpSpecializedILi1ELi1ELi64ELb0ELb0EEEJSH_NS5_IJNSR_ISE_SB_EENSR_ISF_SB_EEEEEaSI_aSI_NS1B_6fusion15FusionCallbacksIS1F_NS1J_17LinearCombinationIaiaiLNS_15FloatRoundStyleE2EEESH_S1I_JEEENS4_5SM1004TMEM4LOAD26SM100_TMEM_LOAD_32dp32b64xESY_NSZ_INS10_ILi2ELi4ELi3EEES13_NSR_INS5_IJS14_SF_EEENS5_IJSF_SB_EEEEEEENS4_39AutoVectorizingCopyWithAssumedAlignmentILi128EEENS4_14SM90_TMA_STOREES1X_S1Z_S1Z_EEEvvEEEEvNT_6ParamsE) ;  /* 0xffffff6c02847950 */ /* 0x000fea0003c3ffff */
        .weak           $__internal_1_$__cuda_sm10x_tcgen05_guardrail_trap_phase_invalid_during_alloc
        .type           $__internal_1_$__cuda_sm10x_tcgen05_guardrail_trap_phase_invalid_during_alloc,@function
        .size           $__internal_1_$__cuda_sm10x_tcgen05_guardrail_trap_phase_invalid_during_alloc,($__internal_2_$__cuda_sm10x_tcgen05_guardrail_trap_unallocated_columns_being_dealloced - $__internal_1_$__cuda_sm10x_tcgen05_guardrail_trap_phase_invalid_during_alloc)
$__internal_1_$__cuda_sm10x_tcgen05_guardrail_trap_phase_invalid_during_alloc:
[----:B------:R-:W-:Y:S05]  /*91f0*/  BPT.TRAP 0x1 ;  /* 0x000000040000795c */ /* 0x000fea0000300000 */
[----:B------:R-:W-:-:S04]  /*9200*/  MOV R3, 0x0 ;  /* 0x0000000000037802 */ /* 0x000fc80000000f00 */
[----:B------:R-:W-:Y:S05]  /*9210*/  RET.REL.NODEC R2 `(_ZN7cutlass13device_kernelINS_4gemm6kernel13GemmUniversalIN4cute5tupleIJiiiiEEENS1_10collective13CollectiveMmaINS1_35MainloopSm100TmaUmmaWarpSpecializedILi34ELi2ELi4ENS5_IJNS4_1CILi1EEESB_SB_EEEEENS5_IJNSA_ILi128EEENSA_ILi64EEENSA_ILi32EEEEEEaNS5_IJlSB_lEEEaSI_NS4_8TiledMMAINS4_8MMA_AtomIJNS4_15SM100_MMA_S8_SSIaaiLi128ELi64ELNS4_4UMMA5MajorE0ELSN_0ELNSM_8SaturateE0EEEEEENS4_6LayoutISC_NS5_IJNSA_ILi0EEESS_SS_EEEEENS5_IJNS4_10UnderscoreESV_SV_EEEEENS4_13SM90_TMA_LOADENS4_14ComposedLayoutINS4_7SwizzleILi1ELi4ELi3EEENS4_18smem_ptr_flag_bitsILi8EEENSR_INS5_IJNSA_ILi8EEESG_EEENS5_IJSG_SB_EEEEEEEvNS4_8identityESY_S18_vS19_EENS_8epilogue10collective18CollectiveEpilogueINS1B_23Sm100TmaWarpSpecializedILi1ELi1ELi64ELb0ELb0EEEJSH_NS5_IJNSR_ISE_SB_EENSR_ISF_SB_EEEEEaSI_aSI_NS1B_6fusion15FusionCallbacksIS1F_NS1J_17LinearCombinationIaiaiLNS_15FloatRoundStyleE2EEESH_S1I_JEEENS4_5SM1004TMEM4LOAD26SM100_TMEM_LOAD_32dp32b64xESY_NSZ_INS10_ILi2ELi4ELi3EEES13_NSR_INS5_IJS14_SF_EEENS5_IJSF_SB_EEEEEEENS4_39AutoVectorizingCopyWithAssumedAlignmentILi128EEENS4_14SM90_TMA_STOREES1X_S1Z_S1Z_EEEvvEEEEvNT_6ParamsE) ;  /* 0xffffff6c02787950 */ /* 0x000fea0003c3ffff */
        .weak           $__internal_2_$__cuda_sm10x_tcgen05_guardrail_trap_unallocated_columns_being_dealloced
        .type           $__internal_2_$__cuda_sm10x_tcgen05_guardrail_trap_unallocated_columns_being_dealloced,@function
        .size           $__internal_2_$__cuda_sm10x_tcgen05_guardrail_trap_unallocated_columns_being_dealloced,(.L_x_219 - $__internal_2_$__cuda_sm10x_tcgen05_guardrail_trap_unallocated_columns_being_dealloced)
$__internal_2_$__cuda_sm10x_tcgen05_guardrail_trap_unallocated_columns_being_dealloced:
[----:B------:R-:W-:Y:S05]  /*9220*/  BPT.TRAP 0x1 ;  /* 0x000000040000795c */ /* 0x000fea0000300000 */
[----:B------:R-:W-:-:S04]  /*9230*/  HFMA2 R3, -RZ, RZ, 0, 0 ;  /* 0x00000000ff037431 */ /* 0x000fc800000001ff */
[----:B------:R-:W-:Y:S05]  /*9240*/  RET.REL.NODEC R2 `(_ZN7cutlass13device_kernelINS_4gemm6kernel13GemmUniversalIN4cute5tupleIJiiiiEEENS1_10collective13CollectiveMmaINS1_35MainloopSm100TmaUmmaWarpSpecializedILi34ELi2ELi4ENS5_IJNS4_1CILi1EEESB_SB_EEEEENS5_IJNSA_ILi128EEENSA_ILi64EEENSA_ILi32EEEEEEaNS5_IJlSB_lEEEaSI_NS4_8TiledMMAINS4_8MMA_AtomIJNS4_15SM100_MMA_S8_SSIaaiLi128ELi64ELNS4_4UMMA5MajorE0ELSN_0ELNSM_8SaturateE0EEEEEENS4_6LayoutISC_NS5_IJNSA_ILi0EEESS_SS_EEEEENS5_IJNS4_10UnderscoreESV_SV_EEEEENS4_13SM90_TMA_LOADENS4_14ComposedLayoutINS4_7SwizzleILi1ELi4ELi3EEENS4_18smem_ptr_flag_bitsILi8EEENSR_INS5_IJNSA_ILi8EEESG_EEENS5_IJSG_SB_EEEEEEEvNS4_8identityESY_S18_vS19_EENS_8epilogue10collective18CollectiveEpilogueINS1B_23Sm100TmaWarpSpecializedILi1ELi1ELi64ELb0ELb0EEEJSH_NS5_IJNSR_ISE_SB_EENSR_ISF_SB_EEEEEaSI_aSI_NS1B_6fusion15FusionCallbacksIS1F_NS1J_17LinearCombinationIaiaiLNS_15FloatRoundStyleE2EEESH_S1I_JEEENS4_5SM1004TMEM4LOAD26SM100_TMEM_LOAD_32dp32b64xESY_NSZ_INS10_ILi2ELi4ELi3EEES13_NSR_INS5_IJS14_SF_EEENS5_IJSF_SB_EEEEEEENS4_39AutoVectorizingCopyWithAssumedAlignmentILi128EEENS4_14SM90_TMA_STOREES1X_S1Z_S1Z_EEEvvEEEEvNT_6ParamsE) ;  /* 0xffffff6c026c7950 */ /* 0x000fea0003c3ffff */
.L_x_218:
[----:B------:R-:W-:-:S00]  /*9250*/  BRA `(.L_x_218) ;  /* 0xfffffffc00fc7947 */ /* 0x000fc0000383ffff */
[----:B------:R-:W-:-:S00]  /*9260*/  NOP ;  /* 0x0000000000007918 */ /* 0x000fc00000000000 */
        /* <DEDUP_REMOVED lines=9> */
.L_x_219:


//--------------------- .nv.global.init           --------------------------
	.section	.nv.global.init,"aw",@progbits
.nv.global.init:
	.type		$str$27,@object
	.size		$str$27,($str$28 - $str$27)
$str$27:
        /*0000*/ 	.byte	0x28, 0x61, 0x64, 0x64, 0x72, 0x65, 0x73, 0x73, 0x20, 0x26, 0x20, 0x6d, 0x61, 0x73, 0x6b, 0x29
        /*0010*/ 	.byte	0x20, 0x3d, 0x3d, 0x20, 0x30, 0x00
	.type		$str$28,@object
	.size		$str$28,($str$26 - $str$28)
$str$28:
        /*0016*/ 	.byte	0x2f, 0x74, 0x6d, 0x70, 0x2f, 0x63, 0x75, 0x74, 0x6c, 0x61, 0x73, 0x73, 0x5f, 0x73, 0x77, 0x65
        /*0026*/ 	.byte	0x65, 0x70, 0x5f, 0x73, 0x72, 0x63, 0x2f, 0x69, 0x6e, 0x63, 0x6c, 0x75, 0x64, 0x65, 0x2f, 0x63
        /*0036*/ 	.byte	0x75, 0x74, 0x65, 0x2f, 0x70, 0x6f, 0x69, 0x6e, 0x74, 0x65, 0x72, 0x5f, 0x66, 0x6c, 0x61, 0x67
        /*0046*/ 	.byte	0x67, 0x65, 0x64, 0x2e, 0x68, 0x70, 0x70, 0x00
	.type		$str$26,@object
	.size		$str$26,($str$25 - $str$26)
$str$26:
        /*004e*/ 	.byte	0x2f, 0x74, 0x6d, 0x70, 0x2f, 0x63, 0x75, 0x74, 0x6c, 0x61, 0x73, 0x73, 0x5f, 0x73, 0x77, 0x65
        /*005e*/ 	.byte	0x65, 0x70, 0x5f, 0x73, 0x72, 0x63, 0x2f, 0x69, 0x6e, 0x63, 0x6c, 0x75, 0x64, 0x65, 0x2f, 0x63
        /*006e*/ 	.byte	0x75, 0x74, 0x65, 0x2f, 0x61, 0x74, 0x6f, 0x6d, 0x2f, 0x63, 0x6f, 0x70, 0x79, 0x5f, 0x74, 0x72
        /*007e*/ 	.byte	0x61, 0x69, 0x74, 0x73, 0x5f, 0x73, 0x6d, 0x31, 0x30, 0x30, 0x2e, 0x68, 0x70, 0x70, 0x00
	.type		$str$25,@object
	.size		$str$25,(__unnamed_1 - $str$25)
$str$25:
        /*008d*/ 	.byte	0x28, 0x28, 0x75, 0x69, 0x6e, 0x74, 0x33, 0x32, 0x5f, 0x74, 0x28, 0x74, 0x68, 0x72, 0x65, 0x61
        /*009d*/ 	.byte	0x64, 0x49, 0x64, 0x78, 0x2e, 0x78, 0x29, 0x20, 0x2f, 0x20, 0x33, 0x32, 0x29, 0x20, 0x25, 0x20
        /*00ad*/ 	.byte	0x34, 0x29, 0x20, 0x3d, 0x3d, 0x20, 0x28, 0x28, 0x28, 0x74, 0x6d, 0x65, 0x6d, 0x5f, 0x61, 0x64
        /*00bd*/ 	.byte	0x64, 0x72, 0x20, 0x3e, 0x3e, 0x20, 0x31, 0x36, 0x29, 0x20, 0x2f, 0x20, 0x33, 0x32, 0x29, 0x20
        /*00cd*/ 	.byte	0x25, 0x20, 0x34, 0x29, 0x00
	.type		__unnamed_1,@object
	.size		__unnamed_1,(__unnamed_2 - __unnamed_1)
__unnamed_1:
        /*00d2*/ 	.byte	0x61, 0x75, 0x74, 0x6f, 0x20, 0x63, 0x75, 0x74, 0x65, 0x3a, 0x3a, 0x61, 0x73, 0x5f, 0x70, 0x6f
        /* <DEDUP_REMOVED lines=24> */
        /*0262*/ 	.byte	0x5d, 0x00
	.type		__unnamed_2,@object
	.size		__unnamed_2,(.L_2 - __unnamed_2)
__unnamed_2:
        /* <DEDUP_REMOVED lines=42> */
        /*0504*/ 	.byte	0x43, 0x3c, 0x30, 0x3e, 0x3e, 0x3e, 0x3e, 0x5d, 0x00
.L_2:


//--------------------- .nv.shared._ZN7cutlass13device_kernelINS_4gemm6kernel13GemmUniversalIN4cute5tupleIJiiiiEEENS1_10collective13CollectiveMmaINS1_35MainloopSm100TmaUmmaWarpSpecializedILi34ELi2ELi4ENS5_IJNS4_1CILi1EEESB_SB_EEEEENS5_IJNSA_ILi128EEENSA_ILi64EEENSA_ILi32EEEEEEaNS5_IJlSB_lEEEaSI_NS4_8TiledMMAINS4_8MMA_AtomIJNS4_15SM100_MMA_S8_SSIaaiLi128ELi64ELNS4_4UMMA5MajorE0ELSN_0ELNSM_8SaturateE0EEEEEENS4_6LayoutISC_NS5_IJNSA_ILi0EEESS_SS_EEEEENS5_IJNS4_10UnderscoreESV_SV_EEEEENS4_13SM90_TMA_LOADENS4_14ComposedLayoutINS4_7SwizzleILi1ELi4ELi3EEENS4_18smem_ptr_flag_bitsILi8EEENSR_INS5_IJNSA_ILi8EEESG_EEENS5_IJSG_SB_EEEEEEEvNS4_8identityESY_S18_vS19_EENS_8epilogue10collective18CollectiveEpilogueINS1B_23Sm100TmaWarpSpecializedILi1ELi1ELi64ELb0ELb0EEEJSH_NS5_IJNSR_ISE_SB_EENSR_ISF_SB_EEEEEaSI_aSI_NS1B_6fusion15FusionCallbacksIS1F_NS1J_17LinearCombinationIaiaiLNS_15FloatRoundStyleE2EEESH_S1I_JEEENS4_5SM1004TMEM4LOAD26SM100_TMEM_LOAD_32dp32b64xESY_NSZ_INS10_ILi2ELi4ELi3EEES13_NSR_INS5_IJS14_SF_EEENS5_IJSF_SB_EEEEEEENS4_39AutoVectorizingCopyWithAssumedAlignmentILi128EEENS4_14SM90_TMA_STOREES1X_S1Z_S1Z_EEEvvEEEEvNT_6ParamsE --------------------------
	.section	.nv.shared._ZN7cutlass13device_kernelINS_4gemm6kernel13GemmUniversalIN4cute5tupleIJiiiiEEENS1_10collective13CollectiveMmaINS1_35MainloopSm100TmaUmmaWarpSpecializedILi34ELi2ELi4ENS5_IJNS4_1CILi1EEESB_SB_EEEEENS5_IJNSA_ILi128EEENSA_ILi64EEENSA_ILi32EEEEEEaNS5_IJlSB_lEEEaSI_NS4_8TiledMMAINS4_8MMA_AtomIJNS4_15SM100_MMA_S8_SSIaaiLi128ELi64ELNS4_4UMMA5MajorE0ELSN_0ELNSM_8SaturateE0EEEEEENS4_6LayoutISC_NS5_IJNSA_ILi0EEESS_SS_EEEEENS5_IJNS4_10UnderscoreESV_SV_EEEEENS4_13SM90_TMA_LOADENS4_14ComposedLayoutINS4_7SwizzleILi1ELi4ELi3EEENS4_18smem_ptr_flag_bitsILi8EEENSR_INS5_IJNSA_ILi8EEESG_EEENS5_IJSG_SB_EEEEEEEvNS4_8identityESY_S18_vS19_EENS_8epilogue10collective18CollectiveEpilogueINS1B_23Sm100TmaWarpSpecializedILi1ELi1ELi64ELb0ELb0EEEJSH_NS5_IJNSR_ISE_SB_EENSR_ISF_SB_EEEEEaSI_aSI_NS1B_6fusion15FusionCallbacksIS1F_NS1J_17LinearCombinationIaiaiLNS_15FloatRoundStyleE2EEESH_S1I_JEEENS4_5SM1004TMEM4LOAD26SM100_TMEM_LOAD_32dp32b64xESY_NSZ_INS10_ILi2ELi4ELi3EEES13_NSR_INS5_IJS14_SF_EEENS5_IJSF_SB_EEEEEEENS4_39AutoVectorizingCopyWithAssumedAlignmentILi128EEENS4_14SM90_TMA_STOREES1X_S1Z_S1Z_EEEvvEEEEvNT_6ParamsE,"aw",@nobits
	.sectionflags	@""
	.align	16
	.zero		1024


//--------------------- .nv.shared.reserved.0     --------------------------
	.section	.nv.shared.reserved.0,"aw",@nobits
	.weak		__nv_reservedSMEM_offset_0_alias
	.size		__nv_reservedSMEM_offset_0_alias, 0, 64
	.other		__nv_reservedSMEM_offset_0_alias,@"STO_CUDA_RESERVED_SHARED STV_DEFAULT"
__nv_reservedSMEM_offset_0_alias:
	.zero		0
.nv.shared.reserved.0:
	.zero		64
	.weak		__nv_reservedSMEM_tcgen05_partition
	.type		__nv_reservedSMEM_tcgen05_partition,@object
	.size		__nv_reservedSMEM_tcgen05_partition,(.L_0 - __nv_reservedSMEM_tcgen05_partition)
__nv_reservedSMEM_tcgen05_partition:
	.zero		32
.L_0:


//--------------------- .nv.global                --------------------------
	.section	.nv.global,"aw",@nobits
.nv.global:
	.type		_ZN40_INTERNAL_dcbf55e5_4_k_cu_ed431c27_321784cute1_E,@object
	.size		_ZN40_INTERNAL_dcbf55e5_4_k_cu_ed431c27_321784cute1_E,(_ZN40_INTERNAL_dcbf55e5_4_k_cu_ed431c27_321784cuda3std3__45__cpo6cbeginE - _ZN40_INTERNAL_dcbf55e5_4_k_cu_ed431c27_321784cute1_E)
_ZN40_INTERNAL_dcbf55e5_4_k_cu_ed431c27_321784cute1_E:
	.zero		1
	.type		_ZN40_INTERNAL_dcbf55e5_4_k_cu_ed431c27_321784cuda3std3__45__cpo6cbeginE,@object
	.size		_ZN40_INTERNAL_dcbf55e5_4_k_cu_ed431c27_321784cuda3std3__45__cpo6cbeginE,(_ZN40_INTERNAL_dcbf55e5_4_k_cu_ed431c27_321784cuda3std3__48in_placeE - _ZN40_INTERNAL_dcbf55e5_4_k_cu_ed431c27_321784cuda3std3__45__cpo6cbeginE)
_ZN40_INTERNAL_dcbf55e5_4_k_cu_ed431c27_321784cuda3std3__45__cpo6cbeginE:
	.zero		1
	.type		_ZN40_INTERNAL_dcbf55e5_4_k_cu_ed431c27_321784cuda3std3__48in_placeE,@object
	.size		_ZN40_INTERNAL_dcbf55e5_4_k_cu_ed431c27_321784cuda3std3__48in_placeE,(_ZN40_INTERNAL_dcbf55e5_4_k_cu_ed431c27_321784cuda3std6ranges3__45__cpo9iter_moveE - _ZN40_INTERNAL_dcbf55e5_4_k_cu_ed431c27_321784cuda3std3__48in_placeE)
_ZN40_INTERNAL_dcbf55e5_4_k_cu_ed431c27_321784cuda3std3__48in_placeE:
	.zero		1
	.type		_ZN40_INTERNAL_dcbf55e5_4_k_cu_ed431c27_321784cuda3std6ranges3__45__cpo9iter_moveE,@object
	.size		_ZN40_INTERNAL_dcbf55e5_4_k_cu_ed431c27_321784cuda3std6ranges3__45__cpo9iter_moveE,(_ZN40_INTERNAL_dcbf55e5_4_k_cu_ed431c27_321784cuda3std3__45__cpo5beginE - _ZN40_INTERNAL_dcbf55e5_4_k_cu_ed431c27_321784cuda3std6ranges3__45__cpo9iter_moveE)
_ZN40_INTERNAL_dcbf55e5_4_k_cu_ed431c27_321784cuda3std6ranges3__45__cpo9iter_moveE:
	.zero		1
	.type		_ZN40_INTERNAL_dcbf55e5_4_k_cu_ed431c27_321784cuda3std3__45__cpo5beginE,@object
	.size		_ZN40_INTERNAL_dcbf55e5_4_k_cu_ed431c27_321784cuda3std3__45__cpo5beginE,(_ZN40_INTERNAL_dcbf55e5_4_k_cu_ed431c27_321784cuda3std3__442_GLOBAL__N__dcbf55e5_4_k_cu_ed431c27_321786ignoreE - _ZN40_INTERNAL_dcbf55e5_4_k_cu_ed431c27_321784cuda3std3__45__cpo5beginE)
_ZN40_INTERNAL_dcbf55e5_4_k_cu_ed431c27_321784cuda3std3__45__cpo5beginE:
	.zero		1
	.type		_ZN40_INTERNAL_dcbf55e5_4_k_cu_ed431c27_321784cuda3std3__442_GLOBAL__N__dcbf55e5_4_k_cu_ed431c27_321786ignoreE,@object
	.size		_ZN40_INTERNAL_dcbf55e5_4_k_cu_ed431c27_321784cuda3std3__442_GLOBAL__N__dcbf55e5_4_k_cu_ed431c27_321786ignoreE,(_ZN40_INTERNAL_dcbf55e5_4_k_cu_ed431c27_321784cute7productE - _ZN40_INTERNAL_dcbf55e5_4_k_cu_ed431c27_321784cuda3std3__442_GLOBAL__N__dcbf55e5_4_k_cu_ed431c27_321786ignoreE)
_ZN40_INTERNAL_dcbf55e5_4_k_cu_ed431c27_321784cuda3std3__442_GLOBAL__N__dcbf55e5_4_k_cu_ed431c27_321786ignoreE:
	.zero		1
	.type		_ZN40_INTERNAL_dcbf55e5_4_k_cu_ed431c27_321784cute7productE,@object
	.size		_ZN40_INTERNAL_dcbf55e5_4_k_cu_ed431c27_321784cute7productE,(_ZN40_INTERNAL_dcbf55e5_4_k_cu_ed431c27_321784cuda3std3__45__cpo3endE - _ZN40_INTERNAL_dcbf55e5_4_k_cu_ed431c27_321784cute7productE)
_ZN40_INTERNAL_dcbf55e5_4_k_cu_ed431c27_321784cute7productE:
	.zero		1
	.type		_ZN40_INTERNAL_dcbf55e5_4_k_cu_ed431c27_321784cuda3std3__45__cpo3endE,@object
	.size		_ZN40_INTERNAL_dcbf55e5_4_k_cu_ed431c27_321784cuda3std3__45__cpo3endE,(_ZN40_INTERNAL_dcbf55e5_4_k_cu_ed431c27_321784cuda3std3__419piecewise_constructE - _ZN40_INTERNAL_dcbf55e5_4_k_cu_ed431c27_321784cuda3std3__45__cpo3endE)
_ZN40_INTERNAL_dcbf55e5_4_k_cu_ed431c27_321784cuda3std3__45__cpo3endE:
	.zero		1
	.type		_ZN40_INTERNAL_dcbf55e5_4_k_cu_ed431c27_321784cuda3std3__419piecewise_constructE,@object
	.size		_ZN40_INTERNAL_dcbf55e5_4_k_cu_ed431c27_321784cuda3std3__419piecewise_constructE,(_ZN40_INTERNAL_dcbf55e5_4_k_cu_ed431c27_321784cuda3std3__45__cpo4cendE - _ZN40_INTERNAL_dcbf55e5_4_k_cu_ed431c27_321784cuda3std3__419piecewise_constructE)
_ZN40_INTERNAL_dcbf55e5_4_k_cu_ed431c27_321784cuda3std3__419piecewise_constructE:
	.zero		1
	.type		_ZN40_INTERNAL_dcbf55e5_4_k_cu_ed431c27_321784cuda3std3__45__cpo4cendE,@object
	.size		_ZN40_INTERNAL_dcbf55e5_4_k_cu_ed431c27_321784cuda3std3__45__cpo4cendE,(_ZN40_INTERNAL_dcbf55e5_4_k_cu_ed431c27_321784cuda3std6ranges3__45__cpo4swapE - _ZN40_INTERNAL_dcbf55e5_4_k_cu_ed431c27_321784cuda3std3__45__cpo4cendE)
_ZN40_INTERNAL_dcbf55e5_4_k_cu_ed431c27_321784cuda3std3__45__cpo4cendE:
	.zero		1
	.type		_ZN40_INTERNAL_dcbf55e5_4_k_cu_ed431c27_321784cuda3std6ranges3__45__cpo4swapE,@object
	.size		_ZN40_INTERNAL_dcbf55e5_4_k_cu_ed431c27_321784cuda3std6ranges3__45__cpo4swapE,(.L_10 - _ZN40_INTERNAL_dcbf55e5_4_k_cu_ed431c27_321784cuda3std6ranges3__45__cpo4swapE)
_ZN40_INTERNAL_dcbf55e5_4_k_cu_ed431c27_321784cuda3std6ranges3__45__cpo4swapE:
	.zero		1
.L_10:


//--------------------- .nv.constant0._ZN7cutlass13device_kernelINS_4gemm6kernel13GemmUniversalIN4cute5tupleIJiiiiEEENS1_10collective13CollectiveMmaINS1_35MainloopSm100TmaUmmaWarpSpecializedILi34ELi2ELi4ENS5_IJNS4_1CILi1EEESB_SB_EEEEENS5_IJNSA_ILi128EEENSA_ILi64EEENSA_ILi32EEEEEEaNS5_IJlSB_lEEEaSI_NS4_8TiledMMAINS4_8MMA_AtomIJNS4_15SM100_MMA_S8_SSIaaiLi128ELi64ELNS4_4UMMA5MajorE0ELSN_0ELNSM_8SaturateE0EEEEEENS4_6LayoutISC_NS5_IJNSA_ILi0EEESS_SS_EEEEENS5_IJNS4_10UnderscoreESV_SV_EEEEENS4_13SM90_TMA_LOADENS4_14ComposedLayoutINS4_7SwizzleILi1ELi4ELi3EEENS4_18smem_ptr_flag_bitsILi8EEENSR_INS5_IJNSA_ILi8EEESG_EEENS5_IJSG_SB_EEEEEEEvNS4_8identityESY_S18_vS19_EENS_8epilogue10collective18CollectiveEpilogueINS1B_23Sm100TmaWarpSpecializedILi1ELi1ELi64ELb0ELb0EEEJSH_NS5_IJNSR_ISE_SB_EENSR_ISF_SB_EEEEEaSI_aSI_NS1B_6fusion15FusionCallbacksIS1F_NS1J_17LinearCombinationIaiaiLNS_15FloatRoundStyleE2EEESH_S1I_JEEENS4_5SM1004TMEM4LOAD26SM100_TMEM_LOAD_32dp32b64xESY_NSZ_INS10_ILi2ELi4ELi3EEES13_NSR_INS5_IJS14_SF_EEENS5_IJSF_SB_EEEEEEENS4_39AutoVectorizingCopyWithAssumedAlignmentILi128EEENS4_14SM90_TMA_STOREES1X_S1Z_S1Z_EEEvvEEEEvNT_6ParamsE --------------------------
	.section	.nv.constant0._ZN7cutlass13device_kernelINS_4gemm6kernel13GemmUniversalIN4cute5tupleIJiiiiEEENS1_10collective13CollectiveMmaINS1_35MainloopSm100TmaUmmaWarpSpecializedILi34ELi2ELi4ENS5_IJNS4_1CILi1EEESB_SB_EEEEENS5_IJNSA_ILi128EEENSA_ILi64EEENSA_ILi32EEEEEEaNS5_IJlSB_lEEEaSI_NS4_8TiledMMAINS4_8MMA_AtomIJNS4_15SM100_MMA_S8_SSIaaiLi128ELi64ELNS4_4UMMA5MajorE0ELSN_0ELNSM_8SaturateE0EEEEEENS4_6LayoutISC_NS5_IJNSA_ILi0EEESS_SS_EEEEENS5_IJNS4_10UnderscoreESV_SV_EEEEENS4_13SM90_TMA_LOADENS4_14ComposedLayoutINS4_7SwizzleILi1ELi4ELi3EEENS4_18smem_ptr_flag_bitsILi8EEENSR_INS5_IJNSA_ILi8EEESG_EEENS5_IJSG_SB_EEEEEEEvNS4_8identityESY_S18_vS19_EENS_8epilogue10collective18CollectiveEpilogueINS1B_23Sm100TmaWarpSpecializedILi1ELi1ELi64ELb0ELb0EEEJSH_NS5_IJNSR_ISE_SB_EENSR_ISF_SB_EEEEEaSI_aSI_NS1B_6fusion15FusionCallbacksIS1F_NS1J_17LinearCombinationIaiaiLNS_15FloatRoundStyleE2EEESH_S1I_JEEENS4_5SM1004TMEM4LOAD26SM100_TMEM_LOAD_32dp32b64xESY_NSZ_INS10_ILi2ELi4ELi3EEES13_NSR_INS5_IJS14_SF_EEENS5_IJSF_SB_EEEEEEENS4_39AutoVectorizingCopyWithAssumedAlignmentILi128EEENS4_14SM90_TMA_STOREES1X_S1Z_S1Z_EEEvvEEEEvNT_6ParamsE,"a",@progbits
	.sectionflags	@""
	.align	4
.nv.constant0._ZN7cutlass13device_kernelINS_4gemm6kernel13GemmUniversalIN4cute5tupleIJiiiiEEENS1_10collective13CollectiveMmaINS1_35MainloopSm100TmaUmmaWarpSpecializedILi34ELi2ELi4ENS5_IJNS4_1CILi1EEESB_SB_EEEEENS5_IJNSA_ILi128EEENSA_ILi64EEENSA_ILi32EEEEEEaNS5_IJlSB_lEEEaSI_NS4_8TiledMMAINS4_8MMA_AtomIJNS4_15SM100_MMA_S8_SSIaaiLi128ELi64ELNS4_4UMMA5MajorE0ELSN_0ELNSM_8SaturateE0EEEEEENS4_6LayoutISC_NS5_IJNSA_ILi0EEESS_SS_EEEEENS5_IJNS4_10UnderscoreESV_SV_EEEEENS4_13SM90_TMA_LOADENS4_14ComposedLayoutINS4_7SwizzleILi1ELi4ELi3EEENS4_18smem_ptr_flag_bitsILi8EEENSR_INS5_IJNSA_ILi8EEESG_EEENS5_IJSG_SB_EEEEEEEvNS4_8identityESY_S18_vS19_EENS_8epilogue10collective18CollectiveEpilogueINS1B_23Sm100TmaWarpSpecializedILi1ELi1ELi64ELb0ELb0EEEJSH_NS5_IJNSR_ISE_SB_EENSR_ISF_SB_EEEEEaSI_aSI_NS1B_6fusion15FusionCallbacksIS1F_NS1J_17LinearCombinationIaiaiLNS_15FloatRoundStyleE2EEESH_S1I_JEEENS4_5SM1004TMEM4LOAD26SM100_TMEM_LOAD_32dp32b64xESY_NSZ_INS10_ILi2ELi4ELi3EEES13_NSR_INS5_IJS14_SF_EEENS5_IJSF_SB_EEEEEEENS4_39AutoVectorizingCopyWithAssumedAlignmentILi128EEENS4_14SM90_TMA_STOREES1X_S1Z_S1Z_EEEvvEEEEvNT_6ParamsE:
	.zero		2944


//--------------------- SYMBOLS --------------------------

	.type		.nv.reservedSmem.offset0,@object
	.size		.nv.reservedSmem.offset0,0x4
	.type		.nv.reservedSmem.cap,@object
	.size		.nv.reservedSmem.cap,0x4
	.type		__assertfail,@function
